	.target	sm_100a

	.elftype	@"ET_EXEC"


//--------------------- .note.nv.tkinfo           --------------------------
	.section	.note.nv.tkinfo,"",@"SHT_NOTE"
	.sectionflags	@"SHF_NOTE_NV_TKINFO"
	.tkinfo
        /*0018*/ 	.word	0x00000002
        /*0030*/ 	.string	""
        /*0030*/ 	.string	"ptxas"
        /*0030*/ 	.string	"Cuda compilation tools, release 13.0, V13.0.88"
        /*0030*/ 	.string	"Build cuda_13.0.r13.0/compiler.36424714_0"
        /*0030*/ 	.string	"-arch sm_100a -m 64 "



//--------------------- .note.nv.cuinfo           --------------------------
	.section	.note.nv.cuinfo,"",@"SHT_NOTE"
	.sectionflags	@"SHF_NOTE_NV_CUINFO"
        /*0018*/ 	.short	0x0002
        /*001a*/ 	.short	0x0064
        /*001c*/ 	.short	0x0082
	.zero		2


//--------------------- .nv.info                  --------------------------
	.section	.nv.info,"",@"SHT_CUDA_INFO"
	.align	4


	//----- nvinfo : EIATTR_REGCOUNT
	.align		4
        /*0000*/ 	.byte	0x04, 0x2f
        /*0002*/ 	.short	(.L_19 - .L_18)
	.align		4
.L_18:
        /*0004*/ 	.word	index@(_ZN7cutlass13device_kernelINS_4gemm6kernel13GemmUniversalIN4cute5tupleIJiiiiEEENS1_10collective13CollectiveMmaINS1_35MainloopSm100TmaUmmaWarpSpecializedILi12ELi2ELi4ENS5_IJNS4_1CILi1EEESB_SB_EEEEENS5_IJNSA_ILi128EEESE_NSA_ILi64EEEEEENS_12float_e4m3_tENS5_IJlSB_lEEESH_SI_NS4_8TiledMMAINS4_8MMA_AtomIJNS4_10MMA_TraitsINS4_19SM100_MMA_F8F6F4_SSEJSH_SH_fSE_SE_NS4_17integral_constantINS4_4UMMA5MajorELSP_0EEESQ_NSN_INSO_7ScaleInELSR_0EEESS_EEEEEENS4_6LayoutISC_NS5_IJNSA_ILi0EEESW_SW_EEEEENS5_IJNS4_10UnderscoreESZ_SZ_EEEEENS4_13SM90_TMA_LOADENS4_14ComposedLayoutINS4_7SwizzleILi2ELi4ELi3EEENS4_18smem_ptr_flag_bitsILi8EEENSV_INS5_IJNSA_ILi8EEESF_EEENS5_IJSF_SB_EEEEEEEvNS4_8identityES12_S1C_vS1D_EENS_8epilogue10collective18CollectiveEpilogueINS1F_23Sm100TmaWarpSpecializedILi2ELi2ELi64ELb0ELb0EEEJSG_NS5_IJNSV_ISE_SB_EENSV_ISF_SB_EEEEESH_SI_SH_SI_NS1F_6fusion15FusionCallbacksIS1J_NS1N_17LinearCombinationISH_fSH_fLNS_15FloatRoundStyleE2EEESG_S1M_JEEENS4_5SM1004TMEM4LOAD26SM100_TMEM_LOAD_32dp32b64xES12_S1C_NS4_39AutoVectorizingCopyWithAssumedAlignmentILi128EEENS4_14SM90_TMA_STOREES1C_S1Y_S1Y_EEEvvEEEEvNT_6ParamsE)
        /*0008*/ 	.word	0x000000e0


	//----- nvinfo : EIATTR_FRAME_SIZE
	.align		4
.L_19:
        /*000c*/ 	.byte	0x04, 0x11
        /*000e*/ 	.short	(.L_21 - .L_20)
	.align		4
.L_20:
        /*0010*/ 	.word	index@($__internal_2_$__cuda_sm10x_tcgen05_guardrail_trap_unallocated_columns_being_dealloced)
        /*0014*/ 	.word	0x00000000


	//----- nvinfo : EIATTR_FRAME_SIZE
	.align		4
.L_21:
        /*0018*/ 	.byte	0x04, 0x11
        /*001a*/ 	.short	(.L_23 - .L_22)
	.align		4
.L_22:
        /*001c*/ 	.word	index@($__internal_1_$__cuda_sm10x_tcgen05_guardrail_trap_phase_invalid_during_alloc)
        /*0020*/ 	.word	0x00000000


	//----- nvinfo : EIATTR_FRAME_SIZE
	.align		4
.L_23:
        /*0024*/ 	.byte	0x04, 0x11
        /*0026*/ 	.short	(.L_25 - .L_24)
	.align		4
.L_24:
        /*0028*/ 	.word	index@($__internal_0_$__cuda_sm10x_tcgen05_guardrail_trap_col_being_dealloced_not_returned_by_alloc)
        /*002c*/ 	.word	0x00000000


	//----- nvinfo : EIATTR_FRAME_SIZE
	.align		4
.L_25:
        /*0030*/ 	.byte	0x04, 0x11
        /*0032*/ 	.short	(.L_27 - .L_26)
	.align		4
.L_26:
        /*0034*/ 	.word	index@(_ZN7cutlass13device_kernelINS_4gemm6kernel13GemmUniversalIN4cute5tupleIJiiiiEEENS1_10collective13CollectiveMmaINS1_35MainloopSm100TmaUmmaWarpSpecializedILi12ELi2ELi4ENS5_IJNS4_1CILi1EEESB_SB_EEEEENS5_IJNSA_ILi128EEESE_NSA_ILi64EEEEEENS_12float_e4m3_tENS5_IJlSB_lEEESH_SI_NS4_8TiledMMAINS4_8MMA_AtomIJNS4_10MMA_TraitsINS4_19SM100_MMA_F8F6F4_SSEJSH_SH_fSE_SE_NS4_17integral_constantINS4_4UMMA5MajorELSP_0EEESQ_NSN_INSO_7ScaleInELSR_0EEESS_EEEEEENS4_6LayoutISC_NS5_IJNSA_ILi0EEESW_SW_EEEEENS5_IJNS4_10UnderscoreESZ_SZ_EEEEENS4_13SM90_TMA_LOADENS4_14ComposedLayoutINS4_7SwizzleILi2ELi4ELi3EEENS4_18smem_ptr_flag_bitsILi8EEENSV_INS5_IJNSA_ILi8EEESF_EEENS5_IJSF_SB_EEEEEEEvNS4_8identityES12_S1C_vS1D_EENS_8epilogue10collective18CollectiveEpilogueINS1F_23Sm100TmaWarpSpecializedILi2ELi2ELi64ELb0ELb0EEEJSG_NS5_IJNSV_ISE_SB_EENSV_ISF_SB_EEEEESH_SI_SH_SI_NS1F_6fusion15FusionCallbacksIS1J_NS1N_17LinearCombinationISH_fSH_fLNS_15FloatRoundStyleE2EEESG_S1M_JEEENS4_5SM1004TMEM4LOAD26SM100_TMEM_LOAD_32dp32b64xES12_S1C_NS4_39AutoVectorizingCopyWithAssumedAlignmentILi128EEENS4_14SM90_TMA_STOREES1C_S1Y_S1Y_EEEvvEEEEvNT_6ParamsE)
        /*0038*/ 	.word	0x00000000


	//----- nvinfo : EIATTR_MIN_STACK_SIZE
	.align		4
.L_27:
        /*003c*/ 	.byte	0x04, 0x12
        /*003e*/ 	.short	(.L_29 - .L_28)
	.align		4
.L_28:
        /*0040*/ 	.word	index@(_ZN7cutlass13device_kernelINS_4gemm6kernel13GemmUniversalIN4cute5tupleIJiiiiEEENS1_10collective13CollectiveMmaINS1_35MainloopSm100TmaUmmaWarpSpecializedILi12ELi2ELi4ENS5_IJNS4_1CILi1EEESB_SB_EEEEENS5_IJNSA_ILi128EEESE_NSA_ILi64EEEEEENS_12float_e4m3_tENS5_IJlSB_lEEESH_SI_NS4_8TiledMMAINS4_8MMA_AtomIJNS4_10MMA_TraitsINS4_19SM100_MMA_F8F6F4_SSEJSH_SH_fSE_SE_NS4_17integral_constantINS4_4UMMA5MajorELSP_0EEESQ_NSN_INSO_7ScaleInELSR_0EEESS_EEEEEENS4_6LayoutISC_NS5_IJNSA_ILi0EEESW_SW_EEEEENS5_IJNS4_10UnderscoreESZ_SZ_EEEEENS4_13SM90_TMA_LOADENS4_14ComposedLayoutINS4_7SwizzleILi2ELi4ELi3EEENS4_18smem_ptr_flag_bitsILi8EEENSV_INS5_IJNSA_ILi8EEESF_EEENS5_IJSF_SB_EEEEEEEvNS4_8identityES12_S1C_vS1D_EENS_8epilogue10collective18CollectiveEpilogueINS1F_23Sm100TmaWarpSpecializedILi2ELi2ELi64ELb0ELb0EEEJSG_NS5_IJNSV_ISE_SB_EENSV_ISF_SB_EEEEESH_SI_SH_SI_NS1F_6fusion15FusionCallbacksIS1J_NS1N_17LinearCombinationISH_fSH_fLNS_15FloatRoundStyleE2EEESG_S1M_JEEENS4_5SM1004TMEM4LOAD26SM100_TMEM_LOAD_32dp32b64xES12_S1C_NS4_39AutoVectorizingCopyWithAssumedAlignmentILi128EEENS4_14SM90_TMA_STOREES1C_S1Y_S1Y_EEEvvEEEEvNT_6ParamsE)
        /*0044*/ 	.word	0x00000000
.L_29:


//--------------------- .nv.compat                --------------------------
	.section	.nv.compat,"",@"SHT_CUDA_COMPAT_INFO"
	.align	4
        /*0000*/ 	.byte	0x02, 0x09, 0x01, 0x00, 0x02, 0x02, 0x02, 0x00, 0x02, 0x05, 0x05, 0x00, 0x03, 0x07, 0x01, 0x01
        /*0010*/ 	.byte	0x02, 0x03, 0x01, 0x00, 0x02, 0x06, 0x01, 0x00, 0x04, 0x0b, 0x08, 0x00, 0x09, 0x00, 0x00, 0x00
        /*0020*/ 	.byte	0x00, 0x00, 0x00, 0x00


//--------------------- .nv.info._ZN7cutlass13device_kernelINS_4gemm6kernel13GemmUniversalIN4cute5tupleIJiiiiEEENS1_10collective13CollectiveMmaINS1_35MainloopSm100TmaUmmaWarpSpecializedILi12ELi2ELi4ENS5_IJNS4_1CILi1EEESB_SB_EEEEENS5_IJNSA_ILi128EEESE_NSA_ILi64EEEEEENS_12float_e4m3_tENS5_IJlSB_lEEESH_SI_NS4_8TiledMMAINS4_8MMA_AtomIJNS4_10MMA_TraitsINS4_19SM100_MMA_F8F6F4_SSEJSH_SH_fSE_SE_NS4_17integral_constantINS4_4UMMA5MajorELSP_0EEESQ_NSN_INSO_7ScaleInELSR_0EEESS_EEEEEENS4_6LayoutISC_NS5_IJNSA_ILi0EEESW_SW_EEEEENS5_IJNS4_10UnderscoreESZ_SZ_EEEEENS4_13SM90_TMA_LOADENS4_14ComposedLayoutINS4_7SwizzleILi2ELi4ELi3EEENS4_18smem_ptr_flag_bitsILi8EEENSV_INS5_IJNSA_ILi8EEESF_EEENS5_IJSF_SB_EEEEEEEvNS4_8identityES12_S1C_vS1D_EENS_8epilogue10collective18CollectiveEpilogueINS1F_23Sm100TmaWarpSpecializedILi2ELi2ELi64ELb0ELb0EEEJSG_NS5_IJNSV_ISE_SB_EENSV_ISF_SB_EEEEESH_SI_SH_SI_NS1F_6fusion15FusionCallbacksIS1J_NS1N_17LinearCombinationISH_fSH_fLNS_15FloatRoundStyleE2EEESG_S1M_JEEENS4_5SM1004TMEM4LOAD26SM100_TMEM_LOAD_32dp32b64xES12_S1C_NS4_39AutoVectorizingCopyWithAssumedAlignmentILi128EEENS4_14SM90_TMA_STOREES1C_S1Y_S1Y_EEEvvEEEEvNT_6ParamsE --------------------------
	.section	.nv.info._ZN7cutlass13device_kernelINS_4gemm6kernel13GemmUniversalIN4cute5tupleIJiiiiEEENS1_10collective13CollectiveMmaINS1_35MainloopSm100TmaUmmaWarpSpecializedILi12ELi2ELi4ENS5_IJNS4_1CILi1EEESB_SB_EEEEENS5_IJNSA_ILi128EEESE_NSA_ILi64EEEEEENS_12float_e4m3_tENS5_IJlSB_lEEESH_SI_NS4_8TiledMMAINS4_8MMA_AtomIJNS4_10MMA_TraitsINS4_19SM100_MMA_F8F6F4_SSEJSH_SH_fSE_SE_NS4_17integral_constantINS4_4UMMA5MajorELSP_0EEESQ_NSN_INSO_7ScaleInELSR_0EEESS_EEEEEENS4_6LayoutISC_NS5_IJNSA_ILi0EEESW_SW_EEEEENS5_IJNS4_10UnderscoreESZ_SZ_EEEEENS4_13SM90_TMA_LOADENS4_14ComposedLayoutINS4_7SwizzleILi2ELi4ELi3EEENS4_18smem_ptr_flag_bitsILi8EEENSV_INS5_IJNSA_ILi8EEESF_EEENS5_IJSF_SB_EEEEEEEvNS4_8identityES12_S1C_vS1D_EENS_8epilogue10collective18CollectiveEpilogueINS1F_23Sm100TmaWarpSpecializedILi2ELi2ELi64ELb0ELb0EEEJSG_NS5_IJNSV_ISE_SB_EENSV_ISF_SB_EEEEESH_SI_SH_SI_NS1F_6fusion15FusionCallbacksIS1J_NS1N_17LinearCombinationISH_fSH_fLNS_15FloatRoundStyleE2EEESG_S1M_JEEENS4_5SM1004TMEM4LOAD26SM100_TMEM_LOAD_32dp32b64xES12_S1C_NS4_39AutoVectorizingCopyWithAssumedAlignmentILi128EEENS4_14SM90_TMA_STOREES1C_S1Y_S1Y_EEEvvEEEEvNT_6ParamsE,"",@"SHT_CUDA_INFO"
	.sectionflags	@""
	.align	4


	//----- nvinfo : EIATTR_CUDA_API_VERSION
	.align		4
        /*0000*/ 	.byte	0x04, 0x37
        /*0002*/ 	.short	(.L_31 - .L_30)
.L_30:
        /*0004*/ 	.word	0x00000082


	//----- nvinfo : EIATTR_KPARAM_INFO
	.align		4
.L_31:
        /*0008*/ 	.byte	0x04, 0x17
        /*000a*/ 	.short	(.L_33 - .L_32)
.L_32:
        /*000c*/ 	.word	0x00000000
        /*0010*/ 	.short	0x0000
        /*0012*/ 	.short	0x0000
        /*0014*/ 	.byte	0x00, 0xf0, 0x01, 0x20


	//----- nvinfo : EIATTR_AT_ENTRY_FRAGMENTS
	.align		4
.L_33:
        /*0018*/ 	.byte	0x04, 0x4f
        /*001a*/ 	.short	(.L_35 - .L_34)


	//   ....[0]....
.L_34:
        /*001c*/ 	.word	0x00000006


	//----- nvinfo : EIATTR_RESERVED_SMEM_USED
	.align		4
.L_35:
        /*0020*/ 	.byte	0x01, 0x41
	.zero		2


	//----- nvinfo : EIATTR_SPARSE_MMA_MASK
	.align		4
        /*0024*/ 	.byte	0x03, 0x50
        /*0026*/ 	.short	0x0000


	//----- nvinfo : EIATTR_TCGEN05_1CTA_USED
	.align		4
        /*0028*/ 	.byte	0x01, 0x51
	.zero		2


	//----- nvinfo : EIATTR_MAXREG_COUNT
	.align		4
        /*002c*/ 	.byte	0x03, 0x1b
        /*002e*/ 	.short	0x00ff


	//----- nvinfo : EIATTR_NUM_BARRIERS
	.align		4
        /*0030*/ 	.byte	0x02, 0x4c
        /*0032*/ 	.byte	0x07
	.zero		1


	//----- nvinfo : EIATTR_EXTERNS
	.align		4
        /*0034*/ 	.byte	0x04, 0x0f
        /*0036*/ 	.short	(.L_37 - .L_36)


	//   ....[0]....
	.align		4
.L_36:
        /*0038*/ 	.word	index@(__assertfail)


	//----- nvinfo : EIATTR_MERCURY_ISA_VERSION
	.align		4
.L_37:
        /*003c*/ 	.byte	0x03, 0x5f
        /*003e*/ 	.short	0x0101


	//----- nvinfo : EIATTR_INT_WARP_WIDE_INSTR_OFFSETS
	.align		4
        /*0040*/ 	.byte	0x04, 0x31
        /*0042*/ 	.short	(.L_39 - .L_38)


	//   ....[0]....
.L_38:
        /*0044*/ 	.word	0x00001eb0


	//   ....[1]....
        /*0048*/ 	.word	0x00003ca0


	//   ....[2]....
        /*004c*/ 	.word	0x00003cc0


	//   ....[3]....
        /*0050*/ 	.word	0x00003cf0


	//   ....[4]....
        /*0054*/ 	.word	0x00004620


	//   ....[5]....
        /*0058*/ 	.word	0x00004690


	//   ....[6]....
        /*005c*/ 	.word	0x00004870


	//   ....[7]....
        /*0060*/ 	.word	0x000049d0


	//----- nvinfo : EIATTR_COOP_GROUP_MASK_REGIDS
	.align		4
.L_39:
        /*0064*/ 	.byte	0x04, 0x29
        /*0066*/ 	.short	(.L_41 - .L_40)


	//   ....[0]....
.L_40:
        /*0068*/ 	.word	0xffffffff


	//   ....[1]....
        /*006c*/ 	.word	0xffffffff


	//   ....[2]....
        /*0070*/ 	.word	0xffffffff


	//   ....[3]....
        /*0074*/ 	.word	0xffffffff


	//   ....[4]....
        /*0078*/ 	.word	0xffffffff


	//   ....[5]....
        /*007c*/ 	.word	0xffffffff


	//   ....[6]....
        /*0080*/ 	.word	0xffffffff


	//   ....[7]....
        /*0084*/ 	.word	0xffffffff


	//   ....[8]....
        /*0088*/ 	.word	0xffffffff


	//   ....[9]....
        /*008c*/ 	.word	0xffffffff


	//   ....[10]....
        /*0090*/ 	.word	0xffffffff


	//   ....[11]....
        /*0094*/ 	.word	0xffffffff


	//   ....[12]....
        /*0098*/ 	.word	0xffffffff


	//----- nvinfo : EIATTR_COOP_GROUP_INSTR_OFFSETS
	.align		4
.L_41:
        /*009c*/ 	.byte	0x04, 0x28
        /*009e*/ 	.short	(.L_43 - .L_42)


	//   ....[0]....
.L_42:
        /*00a0*/ 	.word	0x00000090


	//   ....[1]....
        /*00a4*/ 	.word	0x000004d0


	//   ....[2]....
        /*00a8*/ 	.word	0x00000770


	//   ....[3]....
        /*00ac*/ 	.word	0x000008d0


	//   ....[4]....
        /*00b0*/ 	.word	0x000009d0


	//   ....[5]....
        /*00b4*/ 	.word	0x00000b40


	//   ....[6]....
        /*00b8*/ 	.word	0x00000ce0


	//   ....[7]....
        /*00bc*/ 	.word	0x00001d90


	//   ....[8]....
        /*00c0*/ 	.word	0x00002ff0


	//   ....[9]....
        /*00c4*/ 	.word	0x00003200


	//   ....[10]....
        /*00c8*/ 	.word	0x00003230


	//   ....[11]....
        /*00cc*/ 	.word	0x00003b80


	//   ....[12]....
        /*00d0*/ 	.word	0x00003db0


	//----- nvinfo : EIATTR_VRC_CTA_INIT_COUNT
	.align		4
.L_43:
        /*00d4*/ 	.byte	0x02, 0x4a
        /*00d6*/ 	.byte	0x80
	.zero		1


	//----- nvinfo : EIATTR_SYSCALL_OFFSETS
	.align		4
        /*00d8*/ 	.byte	0x04, 0x46
        /*00da*/ 	.short	(.L_45 - .L_44)


	//   ....[0]....
.L_44:
        /*00dc*/ 	.word	0x00005400


	//   ....[1]....
        /*00e0*/ 	.word	0x00005540


	//   ....[2]....
        /*00e4*/ 	.word	0x00005da0


	//   ....[3]....
        /*00e8*/ 	.word	0x000073b0


	//----- nvinfo : EIATTR_MBARRIER_INSTR_OFFSETS
	.align		4
.L_45:
        /*00ec*/ 	.byte	0x04, 0x39
        /*00ee*/ 	.short	(.L_47 - .L_46)


	//   ....[0]....
.L_46:
        /*00f0*/ 	.word	0x000005d0
        /*00f4*/ 	.word	0x000000ff
        /*00f8*/ 	.word	0x00000000
        /*00fc*/ 	.short	0x0100
        /*00fe*/ 	.byte	0x05
	.zero		1


	//   ....[1]....
        /*0100*/ 	.word	0x000005e0
        /*0104*/ 	.word	0x000000ff
        /*0108*/ 	.word	0x00000060
        /*010c*/ 	.short	0x0100
        /*010e*/ 	.byte	0x05
	.zero		1


	//   ....[2]....
        /*0110*/ 	.word	0x000005f0
        /*0114*/ 	.word	0x000000ff
        /*0118*/ 	.word	0x00000008
        /*011c*/ 	.short	0x0100
        /*011e*/ 	.byte	0x05
	.zero		1


	//   ....[3]....
        /*0120*/ 	.word	0x00000600
        /*0124*/ 	.word	0x000000ff
        /*0128*/ 	.word	0x00000068
        /*012c*/ 	.short	0x0100
        /*012e*/ 	.byte	0x05
	.zero		1


	//   ....[4]....
        /*0130*/ 	.word	0x00000610
        /*0134*/ 	.word	0x000000ff
        /*0138*/ 	.word	0x00000010
        /*013c*/ 	.short	0x0100
        /*013e*/ 	.byte	0x05
	.zero		1


	//   ....[5]....
        /*0140*/ 	.word	0x00000620
        /*0144*/ 	.word	0x000000ff
        /*0148*/ 	.word	0x00000070
        /*014c*/ 	.short	0x0100
        /*014e*/ 	.byte	0x05
	.zero		1


	//   ....[6]....
        /*0150*/ 	.word	0x00000630
        /*0154*/ 	.word	0x000000ff
        /*0158*/ 	.word	0x00000018
        /*015c*/ 	.short	0x0100
        /*015e*/ 	.byte	0x05
	.zero		1


	//   ....[7]....
        /*0160*/ 	.word	0x00000640
        /*0164*/ 	.word	0x000000ff
        /*0168*/ 	.word	0x00000078
        /*016c*/ 	.short	0x0100
        /*016e*/ 	.byte	0x05
	.zero		1


	//   ....[8]....
        /*0170*/ 	.word	0x00000650
        /*0174*/ 	.word	0x000000ff
        /*0178*/ 	.word	0x00000020
        /*017c*/ 	.short	0x0100
        /*017e*/ 	.byte	0x05
	.zero		1


	//   ....[9]....
        /*0180*/ 	.word	0x00000660
        /*0184*/ 	.word	0x000000ff
        /*0188*/ 	.word	0x00000080
        /*018c*/ 	.short	0x0100
        /*018e*/ 	.byte	0x05
	.zero		1


	//   ....[10]....
        /*0190*/ 	.word	0x00000670
        /*0194*/ 	.word	0x000000ff
        /*0198*/ 	.word	0x00000028
        /*019c*/ 	.short	0x0100
        /*019e*/ 	.byte	0x05
	.zero		1


	//   ....[11]....
        /*01a0*/ 	.word	0x00000680
        /*01a4*/ 	.word	0x000000ff
        /*01a8*/ 	.word	0x00000088
        /*01ac*/ 	.short	0x0100
        /*01ae*/ 	.byte	0x05
	.zero		1


	//   ....[12]....
        /*01b0*/ 	.word	0x00000690
        /*01b4*/ 	.word	0x000000ff
        /*01b8*/ 	.word	0x00000030
        /*01bc*/ 	.short	0x0100
        /*01be*/ 	.byte	0x05
	.zero		1


	//   ....[13]....
        /*01c0*/ 	.word	0x000006a0
        /*01c4*/ 	.word	0x000000ff
        /*01c8*/ 	.word	0x00000090
        /*01cc*/ 	.short	0x0100
        /*01ce*/ 	.byte	0x05
	.zero		1


	//   ....[14]....
        /*01d0*/ 	.word	0x000006b0
        /*01d4*/ 	.word	0x000000ff
        /*01d8*/ 	.word	0x00000038
        /*01dc*/ 	.short	0x0100
        /*01de*/ 	.byte	0x05
	.zero		1


	//   ....[15]....
        /*01e0*/ 	.word	0x000006c0
        /*01e4*/ 	.word	0x000000ff
        /*01e8*/ 	.word	0x00000098
        /*01ec*/ 	.short	0x0100
        /*01ee*/ 	.byte	0x05
	.zero		1


	//   ....[16]....
        /*01f0*/ 	.word	0x000006d0
        /*01f4*/ 	.word	0x000000ff
        /*01f8*/ 	.word	0x00000040
        /*01fc*/ 	.short	0x0100
        /*01fe*/ 	.byte	0x05
	.zero		1


	//   ....[17]....
        /*0200*/ 	.word	0x000006e0
        /*0204*/ 	.word	0x000000ff
        /*0208*/ 	.word	0x000000a0
        /*020c*/ 	.short	0x0100
        /*020e*/ 	.byte	0x05
	.zero		1


	//   ....[18]....
        /*0210*/ 	.word	0x000006f0
        /*0214*/ 	.word	0x000000ff
        /*0218*/ 	.word	0x00000048
        /*021c*/ 	.short	0x0100
        /*021e*/ 	.byte	0x05
	.zero		1


	//   ....[19]....
        /*0220*/ 	.word	0x00000700
        /*0224*/ 	.word	0x000000ff
        /*0228*/ 	.word	0x000000a8
        /*022c*/ 	.short	0x0100
        /*022e*/ 	.byte	0x05
	.zero		1


	//   ....[20]....
        /*0230*/ 	.word	0x00000710
        /*0234*/ 	.word	0x000000ff
        /*0238*/ 	.word	0x00000050
        /*023c*/ 	.short	0x0100
        /*023e*/ 	.byte	0x05
	.zero		1


	//   ....[21]....
        /*0240*/ 	.word	0x00000720
        /*0244*/ 	.word	0x000000ff
        /*0248*/ 	.word	0x000000b0
        /*024c*/ 	.short	0x0100
        /*024e*/ 	.byte	0x05
	.zero		1


	//   ....[22]....
        /*0250*/ 	.word	0x00000730
        /*0254*/ 	.word	0x000000ff
        /*0258*/ 	.word	0x00000058
        /*025c*/ 	.short	0x0100
        /*025e*/ 	.byte	0x05
	.zero		1


	//   ....[23]....
        /*0260*/ 	.word	0x00000740
        /*0264*/ 	.word	0x000000ff
        /*0268*/ 	.word	0x000000b8
        /*026c*/ 	.short	0x0100
        /*026e*/ 	.byte	0x05
	.zero		1


	//   ....[24]....
        /*0270*/ 	.word	0x00000880
        /*0274*/ 	.word	0x000000ff
        /*0278*/ 	.word	0x000000c0
        /*027c*/ 	.short	0x0100
        /*027e*/ 	.byte	0x07
	.zero		1


	//   ....[25]....
        /*0280*/ 	.word	0x00000890
        /*0284*/ 	.word	0x000000ff
        /*0288*/ 	.word	0x000000d0
        /*028c*/ 	.short	0x0100
        /*028e*/ 	.byte	0x07
	.zero		1


	//   ....[26]....
        /*0290*/ 	.word	0x000008a0
        /*0294*/ 	.word	0x000000ff
        /*0298*/ 	.word	0x000000c8
        /*029c*/ 	.short	0x0100
        /*029e*/ 	.byte	0x07
	.zero		1


	//   ....[27]....
        /*02a0*/ 	.word	0x000008b0
        /*02a4*/ 	.word	0x000000ff
        /*02a8*/ 	.word	0x000000d8
        /*02ac*/ 	.short	0x0100
        /*02ae*/ 	.byte	0x07
	.zero		1


	//   ....[28]....
        /*02b0*/ 	.word	0x000009a0
        /*02b4*/ 	.word	0x000000ff
        /*02b8*/ 	.word	0x000000e0
        /*02bc*/ 	.short	0x0100
        /*02be*/ 	.byte	0x05
	.zero		1


	//   ....[29]....
        /*02c0*/ 	.word	0x000009b0
        /*02c4*/ 	.word	0x000000ff
        /*02c8*/ 	.word	0x000000e8
        /*02cc*/ 	.short	0x0100
        /*02ce*/ 	.byte	0x05
	.zero		1


	//   ....[30]....
        /*02d0*/ 	.word	0x00000af0
        /*02d4*/ 	.word	0x000000ff
        /*02d8*/ 	.word	0x000000f0
        /*02dc*/ 	.short	0x0100
        /*02de*/ 	.byte	0x05
	.zero		1


	//   ....[31]....
        /*02e0*/ 	.word	0x00000b00
        /*02e4*/ 	.word	0x000000ff
        /*02e8*/ 	.word	0x00000100
        /*02ec*/ 	.short	0x0100
        /*02ee*/ 	.byte	0x05
	.zero		1


	//   ....[32]....
        /*02f0*/ 	.word	0x00000b10
        /*02f4*/ 	.word	0x000000ff
        /*02f8*/ 	.word	0x000000f8
        /*02fc*/ 	.short	0x0100
        /*02fe*/ 	.byte	0x05
	.zero		1


	//   ....[33]....
        /*0300*/ 	.word	0x00000b20
        /*0304*/ 	.word	0x000000ff
        /*0308*/ 	.word	0x00000108
        /*030c*/ 	.short	0x0100
        /*030e*/ 	.byte	0x05
	.zero		1


	//   ....[34]....
        /*0310*/ 	.word	0x00000c50
        /*0314*/ 	.word	0x000000ff
        /*0318*/ 	.word	0x00000110
        /*031c*/ 	.short	0x0100
        /*031e*/ 	.byte	0x07
	.zero		1


	//   ....[35]....
        /*0320*/ 	.word	0x00000c60
        /*0324*/ 	.word	0x000000ff
        /*0328*/ 	.word	0x00000130
        /*032c*/ 	.short	0x0100
        /*032e*/ 	.byte	0x07
	.zero		1


	//   ....[36]....
        /*0330*/ 	.word	0x00000c70
        /*0334*/ 	.word	0x000000ff
        /*0338*/ 	.word	0x00000118
        /*033c*/ 	.short	0x0100
        /*033e*/ 	.byte	0x07
	.zero		1


	//   ....[37]....
        /*0340*/ 	.word	0x00000c80
        /*0344*/ 	.word	0x000000ff
        /*0348*/ 	.word	0x00000138
        /*034c*/ 	.short	0x0100
        /*034e*/ 	.byte	0x07
	.zero		1


	//   ....[38]....
        /*0350*/ 	.word	0x00000c90
        /*0354*/ 	.word	0x000000ff
        /*0358*/ 	.word	0x00000120
        /*035c*/ 	.short	0x0100
        /*035e*/ 	.byte	0x07
	.zero		1


	//   ....[39]....
        /*0360*/ 	.word	0x00000ca0
        /*0364*/ 	.word	0x000000ff
        /*0368*/ 	.word	0x00000140
        /*036c*/ 	.short	0x0100
        /*036e*/ 	.byte	0x07
	.zero		1


	//   ....[40]....
        /*0370*/ 	.word	0x00000cb0
        /*0374*/ 	.word	0x000000ff
        /*0378*/ 	.word	0x00000128
        /*037c*/ 	.short	0x0100
        /*037e*/ 	.byte	0x07
	.zero		1


	//   ....[41]....
        /*0380*/ 	.word	0x00000cc0
        /*0384*/ 	.word	0x000000ff
        /*0388*/ 	.word	0x00000148
        /*038c*/ 	.short	0x0100
        /*038e*/ 	.byte	0x07
	.zero		1


	//   ....[42]....
        /*0390*/ 	.word	0x00000db0
        /*0394*/ 	.word	0x000000ff
        /*0398*/ 	.word	0x00000150
        /*039c*/ 	.short	0x0100
        /*039e*/ 	.byte	0x05
	.zero		1


	//   ....[43]....
        /*03a0*/ 	.word	0x00000dc0
        /*03a4*/ 	.word	0x000000ff
        /*03a8*/ 	.word	0x00000160
        /*03ac*/ 	.short	0x0100
        /*03ae*/ 	.byte	0x05
	.zero		1


	//   ....[44]....
        /*03b0*/ 	.word	0x00000dd0
        /*03b4*/ 	.word	0x000000ff
        /*03b8*/ 	.word	0x00000158
        /*03bc*/ 	.short	0x0100
        /*03be*/ 	.byte	0x05
	.zero		1


	//   ....[45]....
        /*03c0*/ 	.word	0x00000de0
        /*03c4*/ 	.word	0x000000ff
        /*03c8*/ 	.word	0x00000168
        /*03cc*/ 	.short	0x0100
        /*03ce*/ 	.byte	0x05
	.zero		1


	//   ....[46]....
        /*03d0*/ 	.word	0x000016b0
        /*03d4*/ 	.word	0x00000003
        /*03d8*/ 	.word	0x00000160
        /*03dc*/ 	.short	0x010a
        /*03de*/ 	.byte	0xff
	.zero		1


	//   ....[47]....
        /*03e0*/ 	.word	0x000016e0
        /*03e4*/ 	.word	0x00000003
        /*03e8*/ 	.word	0x00000150
        /*03ec*/ 	.short	0x0101
        /*03ee*/ 	.byte	0xff
	.zero		1


	//   ....[48]....
        /*03f0*/ 	.word	0x000017b0
        /*03f4*/ 	.word	0x000000ff
        /*03f8*/ 	.word	0x00000060
        /*03fc*/ 	.short	0x010a
        /*03fe*/ 	.byte	0x08
	.zero		1


	//   ....[49]....
        /*0400*/ 	.word	0x00001850
        /*0404*/ 	.word	0x000000ff
        /*0408*/ 	.word	0x00000060
        /*040c*/ 	.short	0x010a
        /*040e*/ 	.byte	0x21
	.zero		1


	//   ....[50]....
        /*0410*/ 	.word	0x000019b0
        /*0414*/ 	.word	0x000000ff
        /*0418*/ 	.word	0x00000060
        /*041c*/ 	.short	0x010a
        /*041e*/ 	.byte	0x08
	.zero		1


	//   ....[51]....
        /*0420*/ 	.word	0x00001aa0
        /*0424*/ 	.word	0x000000ff
        /*0428*/ 	.word	0x000000e8
        /*042c*/ 	.short	0x0101
        /*042e*/ 	.byte	0x04
	.zero		1


	//   ....[52]....
        /*0430*/ 	.word	0x00001ac0
        /*0434*/ 	.word	0x000000ff
        /*0438*/ 	.word	0x00000060
        /*043c*/ 	.short	0x010a
        /*043e*/ 	.byte	0x08
	.zero		1


	//   ....[53]....
        /*0440*/ 	.word	0x00001b40
        /*0444*/ 	.word	0x000000ff
        /*0448*/ 	.word	0x00000060
        /*044c*/ 	.short	0x010a
        /*044e*/ 	.byte	0x11
	.zero		1


	//   ....[54]....
        /*0450*/ 	.word	0x00001ca0
        /*0454*/ 	.word	0x000000ff
        /*0458*/ 	.word	0x00000060
        /*045c*/ 	.short	0x010a
        /*045e*/ 	.byte	0x08
	.zero		1


	//   ....[55]....
        /*0460*/ 	.word	0x00001dc0
        /*0464*/ 	.word	0x00000002
        /*0468*/ 	.word	0x000000f0
        /*046c*/ 	.short	0x010a
        /*046e*/ 	.byte	0xff
	.zero		1


	//   ....[56]....
        /*0470*/ 	.word	0x00001e80
        /*0474*/ 	.word	0x00000002
        /*0478*/ 	.word	0x00000000
        /*047c*/ 	.short	0x0101
        /*047e*/ 	.byte	0xff
	.zero		1


	//   ....[57]....
        /*0480*/ 	.word	0x000023e0
        /*0484*/ 	.word	0x000000ff
        /*0488*/ 	.word	0x00000000
        /*048c*/ 	.short	0x010a
        /*048e*/ 	.byte	0x05
	.zero		1


	//   ....[58]....
        /*0490*/ 	.word	0x00002470
        /*0494*/ 	.word	0x000000ff
        /*0498*/ 	.word	0x00000000
        /*049c*/ 	.short	0x010a
        /*049e*/ 	.byte	0x05
	.zero		1


	//   ....[59]....
        /*04a0*/ 	.word	0x00002500
        /*04a4*/ 	.word	0x000000ff
        /*04a8*/ 	.word	0x00000000
        /*04ac*/ 	.short	0x010a
        /*04ae*/ 	.byte	0x05
	.zero		1


	//   ....[60]....
        /*04b0*/ 	.word	0x00002590
        /*04b4*/ 	.word	0x000000ff
        /*04b8*/ 	.word	0x00000000
        /*04bc*/ 	.short	0x010a
        /*04be*/ 	.byte	0x05
	.zero		1


	//   ....[61]....
        /*04c0*/ 	.word	0x00002620
        /*04c4*/ 	.word	0x000000ff
        /*04c8*/ 	.word	0x00000000
        /*04cc*/ 	.short	0x010a
        /*04ce*/ 	.byte	0x05
	.zero		1


	//   ....[62]....
        /*04d0*/ 	.word	0x000026b0
        /*04d4*/ 	.word	0x000000ff
        /*04d8*/ 	.word	0x00000000
        /*04dc*/ 	.short	0x010a
        /*04de*/ 	.byte	0x05
	.zero		1


	//   ....[63]....
        /*04e0*/ 	.word	0x00002740
        /*04e4*/ 	.word	0x000000ff
        /*04e8*/ 	.word	0x00000000
        /*04ec*/ 	.short	0x010a
        /*04ee*/ 	.byte	0x05
	.zero		1


	//   ....[64]....
        /*04f0*/ 	.word	0x000027d0
        /*04f4*/ 	.word	0x000000ff
        /*04f8*/ 	.word	0x00000000
        /*04fc*/ 	.short	0x010a
        /*04fe*/ 	.byte	0x05
	.zero		1


	//   ....[65]....
        /*0500*/ 	.word	0x00002860
        /*0504*/ 	.word	0x000000ff
        /*0508*/ 	.word	0x00000000
        /*050c*/ 	.short	0x010a
        /*050e*/ 	.byte	0x05
	.zero		1


	//   ....[66]....
        /*0510*/ 	.word	0x000028f0
        /*0514*/ 	.word	0x000000ff
        /*0518*/ 	.word	0x00000000
        /*051c*/ 	.short	0x010a
        /*051e*/ 	.byte	0x05
	.zero		1


	//   ....[67]....
        /*0520*/ 	.word	0x00002980
        /*0524*/ 	.word	0x000000ff
        /*0528*/ 	.word	0x00000000
        /*052c*/ 	.short	0x010a
        /*052e*/ 	.byte	0x05
	.zero		1


	//   ....[68]....
        /*0530*/ 	.word	0x00002a20
        /*0534*/ 	.word	0x00000000
        /*0538*/ 	.word	0x00000000
        /*053c*/ 	.short	0x010a
        /*053e*/ 	.byte	0xff
	.zero		1


	//   ....[69]....
        /*0540*/ 	.word	0x00002b40
        /*0544*/ 	.word	0x00000000
        /*0548*/ 	.word	0x00000150
        /*054c*/ 	.short	0x010a
        /*054e*/ 	.byte	0xff
	.zero		1


	//   ....[70]....
        /*0550*/ 	.word	0x00002ba0
        /*0554*/ 	.word	0x00000004
        /*0558*/ 	.word	0x00000000
        /*055c*/ 	.short	0x0101
        /*055e*/ 	.byte	0xff
	.zero		1


	//   ....[71]....
        /*0560*/ 	.word	0x00002bc0
        /*0564*/ 	.word	0x000000ff
        /*0568*/ 	.word	0x00000100
        /*056c*/ 	.short	0x010a
        /*056e*/ 	.byte	0x05
	.zero		1


	//   ....[72]....
        /*0570*/ 	.word	0x00002ce0
        /*0574*/ 	.word	0x00000000
        /*0578*/ 	.word	0x000000f0
        /*057c*/ 	.short	0x010a
        /*057e*/ 	.byte	0xff
	.zero		1


	//   ....[73]....
        /*0580*/ 	.word	0x00002df0
        /*0584*/ 	.word	0x00000000
        /*0588*/ 	.word	0x00000000
        /*058c*/ 	.short	0x0101
        /*058e*/ 	.byte	0xff
	.zero		1


	//   ....[74]....
        /*0590*/ 	.word	0x00002e80
        /*0594*/ 	.word	0x000000ff
        /*0598*/ 	.word	0x00000100
        /*059c*/ 	.short	0x0106
        /*059e*/ 	.byte	0x05
	.zero		1


	//   ....[75]....
        /*05a0*/ 	.word	0x00002ea0
        /*05a4*/ 	.word	0x000000ff
        /*05a8*/ 	.word	0x00000100
        /*05ac*/ 	.short	0x010a
        /*05ae*/ 	.byte	0x05
	.zero		1


	//   ....[76]....
        /*05b0*/ 	.word	0x00002f30
        /*05b4*/ 	.word	0x000000ff
        /*05b8*/ 	.word	0x00000100
        /*05bc*/ 	.short	0x0106
        /*05be*/ 	.byte	0x04
	.zero		1


	//   ....[77]....
        /*05c0*/ 	.word	0x00002f70
        /*05c4*/ 	.word	0x00000000
        /*05c8*/ 	.word	0x00000100
        /*05cc*/ 	.short	0x010a
        /*05ce*/ 	.byte	0xff
	.zero		1


	//   ....[78]....
        /*05d0*/ 	.word	0x00003470
        /*05d4*/ 	.word	0x00000000
        /*05d8*/ 	.word	0x000000f0
        /*05dc*/ 	.short	0x010a
        /*05de*/ 	.byte	0xff
	.zero		1


	//   ....[79]....
        /*05e0*/ 	.word	0x00003580
        /*05e4*/ 	.word	0x00000003
        /*05e8*/ 	.word	0x00000000
        /*05ec*/ 	.short	0x0101
        /*05ee*/ 	.byte	0xff
	.zero		1


	//   ....[80]....
        /*05f0*/ 	.word	0x00003590
        /*05f4*/ 	.word	0x000000ff
        /*05f8*/ 	.word	0x00000000
        /*05fc*/ 	.short	0x010a
        /*05fe*/ 	.byte	0x04
	.zero		1


	//   ....[81]....
        /*0600*/ 	.word	0x000035b0
        /*0604*/ 	.word	0x000000ff
        /*0608*/ 	.word	0x00000130
        /*060c*/ 	.short	0x010a
        /*060e*/ 	.byte	0x08
	.zero		1


	//   ....[82]....
        /*0610*/ 	.word	0x00003680
        /*0614*/ 	.word	0x000000ff
        /*0618*/ 	.word	0x00000000
        /*061c*/ 	.short	0x010a
        /*061e*/ 	.byte	0x07
	.zero		1


	//   ....[83]....
        /*0620*/ 	.word	0x000037c0
        /*0624*/ 	.word	0x000000ff
        /*0628*/ 	.word	0x00000000
        /*062c*/ 	.short	0x010a
        /*062e*/ 	.byte	0x04
	.zero		1


	//   ....[84]....
        /*0630*/ 	.word	0x000039b0
        /*0634*/ 	.word	0x000000ff
        /*0638*/ 	.word	0x00000000
        /*063c*/ 	.short	0x010a
        /*063e*/ 	.byte	0x05
	.zero		1


	//   ....[85]....
        /*0640*/ 	.word	0x00003a40
        /*0644*/ 	.word	0x000000ff
        /*0648*/ 	.word	0x00000000
        /*064c*/ 	.short	0x010a
        /*064e*/ 	.byte	0x05
	.zero		1


	//   ....[86]....
        /*0650*/ 	.word	0x00003ad0
        /*0654*/ 	.word	0x000000ff
        /*0658*/ 	.word	0x00000000
        /*065c*/ 	.short	0x010a
        /*065e*/ 	.byte	0x05
	.zero		1


	//   ....[87]....
        /*0660*/ 	.word	0x00003b60
        /*0664*/ 	.word	0x000000ff
        /*0668*/ 	.word	0x00000000
        /*066c*/ 	.short	0x010a
        /*066e*/ 	.byte	0x07
	.zero		1


	//   ....[88]....
        /*0670*/ 	.word	0x00003fc0
        /*0674*/ 	.word	0x00000000
        /*0678*/ 	.word	0x000000f0
        /*067c*/ 	.short	0x010a
        /*067e*/ 	.byte	0xff
	.zero		1


	//   ....[89]....
        /*0680*/ 	.word	0x00004080
        /*0684*/ 	.word	0x00000000
        /*0688*/ 	.word	0x00000000
        /*068c*/ 	.short	0x0101
        /*068e*/ 	.byte	0xff
	.zero		1


	//   ....[90]....
        /*0690*/ 	.word	0x000043a0
        /*0694*/ 	.word	0x000000ff
        /*0698*/ 	.word	0x000000e8
        /*069c*/ 	.short	0x010a
        /*069e*/ 	.byte	0x07
	.zero		1


	//   ....[91]....
        /*06a0*/ 	.word	0x00004590
        /*06a4*/ 	.word	0x000000ff
        /*06a8*/ 	.word	0x000000d0
        /*06ac*/ 	.short	0x010a
        /*06ae*/ 	.byte	0x07
	.zero		1


	//   ....[92]....
        /*06b0*/ 	.word	0x00004760
        /*06b4*/ 	.word	0x000000ff
        /*06b8*/ 	.word	0x000000c0
        /*06bc*/ 	.short	0x010b
        /*06be*/ 	.byte	0x07
	.zero		1


	//   ....[93]....
        /*06c0*/ 	.word	0x000047d0
        /*06c4*/ 	.word	0x000000ff
        /*06c8*/ 	.word	0x00000000
        /*06cc*/ 	.short	0x0101
        /*06ce*/ 	.byte	0x08
	.zero		1


	//   ....[94]....
        /*06d0*/ 	.word	0x00004800
        /*06d4*/ 	.word	0x000000ff
        /*06d8*/ 	.word	0x000000d8
        /*06dc*/ 	.short	0x010a
        /*06de*/ 	.byte	0x07
	.zero		1


	//   ....[95]....
        /*06e0*/ 	.word	0x00004a10
        /*06e4*/ 	.word	0x000000ff
        /*06e8*/ 	.word	0x000000c8
        /*06ec*/ 	.short	0x010b
        /*06ee*/ 	.byte	0x07
	.zero		1


	//   ....[96]....
        /*06f0*/ 	.word	0x00004a30
        /*06f4*/ 	.word	0x000000ff
        /*06f8*/ 	.word	0x00000000
        /*06fc*/ 	.short	0x0101
        /*06fe*/ 	.byte	0x0d
	.zero		1


	//   ....[97]....
        /*0700*/ 	.word	0x00004a60
        /*0704*/ 	.word	0x000000ff
        /*0708*/ 	.word	0x000000d0
        /*070c*/ 	.short	0x010a
        /*070e*/ 	.byte	0x07
	.zero		1


	//   ....[98]....
        /*0710*/ 	.word	0x00004aa0
        /*0714*/ 	.word	0x00000000
        /*0718*/ 	.word	0x000000d8
        /*071c*/ 	.short	0x010a
        /*071e*/ 	.byte	0xff
	.zero		1


	//   ....[99]....
        /*0720*/ 	.word	0x00004dd0
        /*0724*/ 	.word	0x00000000
        /*0728*/ 	.word	0x000000f0
        /*072c*/ 	.short	0x010a
        /*072e*/ 	.byte	0xff
	.zero		1


	//   ....[100]....
        /*0730*/ 	.word	0x00004ee0
        /*0734*/ 	.word	0x00000000
        /*0738*/ 	.word	0x00000000
        /*073c*/ 	.short	0x0101
        /*073e*/ 	.byte	0xff
	.zero		1


	//   ....[101]....
        /*0740*/ 	.word	0x00005940
        /*0744*/ 	.word	0x00000003
        /*0748*/ 	.word	0x000000c0
        /*074c*/ 	.short	0x010a
        /*074e*/ 	.byte	0xff
	.zero		1


	//   ....[102]....
        /*0750*/ 	.word	0x00005980
        /*0754*/ 	.word	0x000000cf
        /*0758*/ 	.word	0x00000110
        /*075c*/ 	.short	0x010a
        /*075e*/ 	.byte	0xff
	.zero		1


	//   ....[103]....
        /*0760*/ 	.word	0x00005ab0
        /*0764*/ 	.word	0x00000003
        /*0768*/ 	.word	0x000000c0
        /*076c*/ 	.short	0x010a
        /*076e*/ 	.byte	0xff
	.zero		1


	//   ....[104]....
        /*0770*/ 	.word	0x00005c10
        /*0774*/ 	.word	0x00000000
        /*0778*/ 	.word	0x00000000
        /*077c*/ 	.short	0x0101
        /*077e*/ 	.byte	0xff
	.zero		1


	//   ....[105]....
        /*0780*/ 	.word	0x00005c70
        /*0784*/ 	.word	0x000000cf
        /*0788*/ 	.word	0x00000110
        /*078c*/ 	.short	0x010a
        /*078e*/ 	.byte	0xff
	.zero		1


	//   ....[106]....
        /*0790*/ 	.word	0x00007020
        /*0794*/ 	.word	0x000000d2
        /*0798*/ 	.word	0x000000c0
        /*079c*/ 	.short	0x010a
        /*079e*/ 	.byte	0xff
	.zero		1


	//   ....[107]....
        /*07a0*/ 	.word	0x000070f0
        /*07a4*/ 	.word	0x000000d2
        /*07a8*/ 	.word	0x000000c0
        /*07ac*/ 	.short	0x010a
        /*07ae*/ 	.byte	0xff
	.zero		1


	//   ....[108]....
        /*07b0*/ 	.word	0x00007230
        /*07b4*/ 	.word	0x00000003
        /*07b8*/ 	.word	0x00000000
        /*07bc*/ 	.short	0x0101
        /*07be*/ 	.byte	0xff
	.zero		1


	//   ....[109]....
        /*07c0*/ 	.word	0x00007740
        /*07c4*/ 	.word	0x000000ff
        /*07c8*/ 	.word	0x00000000
        /*07cc*/ 	.short	0x0101
        /*07ce*/ 	.byte	0x05
	.zero		1


	//   ....[110]....
        /*07d0*/ 	.word	0x000086c0
        /*07d4*/ 	.word	0x00000003
        /*07d8*/ 	.word	0x00000160
        /*07dc*/ 	.short	0x010a
        /*07de*/ 	.byte	0xff
	.zero		1


	//   ....[111]....
        /*07e0*/ 	.word	0x00008720
        /*07e4*/ 	.word	0x00000002
        /*07e8*/ 	.word	0x00000060
        /*07ec*/ 	.short	0x010a
        /*07ee*/ 	.byte	0xff
	.zero		1


	//   ....[112]....
        /*07f0*/ 	.word	0x00008780
        /*07f4*/ 	.word	0x00000002
        /*07f8*/ 	.word	0x00000060
        /*07fc*/ 	.short	0x010a
        /*07fe*/ 	.byte	0xff
	.zero		1


	//   ....[113]....
        /*0800*/ 	.word	0x000087d0
        /*0804*/ 	.word	0x00000002
        /*0808*/ 	.word	0x000000f0
        /*080c*/ 	.short	0x010a
        /*080e*/ 	.byte	0xff
	.zero		1


	//   ....[114]....
        /*0810*/ 	.word	0x00008830
        /*0814*/ 	.word	0x00000000
        /*0818*/ 	.word	0x00000000
        /*081c*/ 	.short	0x010a
        /*081e*/ 	.byte	0xff
	.zero		1


	//   ....[115]....
        /*0820*/ 	.word	0x00008890
        /*0824*/ 	.word	0x00000000
        /*0828*/ 	.word	0x00000000
        /*082c*/ 	.short	0x010a
        /*082e*/ 	.byte	0xff
	.zero		1


	//   ....[116]....
        /*0830*/ 	.word	0x000088f0
        /*0834*/ 	.word	0x00000000
        /*0838*/ 	.word	0x00000000
        /*083c*/ 	.short	0x010a
        /*083e*/ 	.byte	0xff
	.zero		1


	//   ....[117]....
        /*0840*/ 	.word	0x00008950
        /*0844*/ 	.word	0x00000000
        /*0848*/ 	.word	0x00000000
        /*084c*/ 	.short	0x010a
        /*084e*/ 	.byte	0xff
	.zero		1


	//   ....[118]....
        /*0850*/ 	.word	0x000089b0
        /*0854*/ 	.word	0x00000000
        /*0858*/ 	.word	0x00000000
        /*085c*/ 	.short	0x010a
        /*085e*/ 	.byte	0xff
	.zero		1


	//   ....[119]....
        /*0860*/ 	.word	0x00008a10
        /*0864*/ 	.word	0x00000000
        /*0868*/ 	.word	0x00000000
        /*086c*/ 	.short	0x010a
        /*086e*/ 	.byte	0xff
	.zero		1


	//   ....[120]....
        /*0870*/ 	.word	0x00008a70
        /*0874*/ 	.word	0x00000000
        /*0878*/ 	.word	0x00000000
        /*087c*/ 	.short	0x010a
        /*087e*/ 	.byte	0xff
	.zero		1


	//   ....[121]....
        /*0880*/ 	.word	0x00008ad0
        /*0884*/ 	.word	0x00000000
        /*0888*/ 	.word	0x00000000
        /*088c*/ 	.short	0x010a
        /*088e*/ 	.byte	0xff
	.zero		1


	//   ....[122]....
        /*0890*/ 	.word	0x00008b30
        /*0894*/ 	.word	0x00000000
        /*0898*/ 	.word	0x00000000
        /*089c*/ 	.short	0x010a
        /*089e*/ 	.byte	0xff
	.zero		1


	//   ....[123]....
        /*08a0*/ 	.word	0x00008b90
        /*08a4*/ 	.word	0x00000000
        /*08a8*/ 	.word	0x00000000
        /*08ac*/ 	.short	0x010a
        /*08ae*/ 	.byte	0xff
	.zero		1


	//   ....[124]....
        /*08b0*/ 	.word	0x00008bf0
        /*08b4*/ 	.word	0x00000000
        /*08b8*/ 	.word	0x00000000
        /*08bc*/ 	.short	0x010a
        /*08be*/ 	.byte	0xff
	.zero		1


	//   ....[125]....
        /*08c0*/ 	.word	0x00008c40
        /*08c4*/ 	.word	0x00000000
        /*08c8*/ 	.word	0x00000150
        /*08cc*/ 	.short	0x010a
        /*08ce*/ 	.byte	0xff
	.zero		1


	//   ....[126]....
        /*08d0*/ 	.word	0x00008ca0
        /*08d4*/ 	.word	0x00000000
        /*08d8*/ 	.word	0x00000100
        /*08dc*/ 	.short	0x010a
        /*08de*/ 	.byte	0xff
	.zero		1


	//   ....[127]....
        /*08e0*/ 	.word	0x00008cf0
        /*08e4*/ 	.word	0x00000000
        /*08e8*/ 	.word	0x000000f0
        /*08ec*/ 	.short	0x010a
        /*08ee*/ 	.byte	0xff
	.zero		1


	//   ....[128]....
        /*08f0*/ 	.word	0x00008d50
        /*08f4*/ 	.word	0x00000000
        /*08f8*/ 	.word	0x00000100
        /*08fc*/ 	.short	0x010a
        /*08fe*/ 	.byte	0xff
	.zero		1


	//   ....[129]....
        /*0900*/ 	.word	0x00008da0
        /*0904*/ 	.word	0x00000000
        /*0908*/ 	.word	0x000000f0
        /*090c*/ 	.short	0x010a
        /*090e*/ 	.byte	0xff
	.zero		1


	//   ....[130]....
        /*0910*/ 	.word	0x00008e00
        /*0914*/ 	.word	0x00000003
        /*0918*/ 	.word	0x00000130
        /*091c*/ 	.short	0x010a
        /*091e*/ 	.byte	0xff
	.zero		1


	//   ....[131]....
        /*0920*/ 	.word	0x00008e60
        /*0924*/ 	.word	0x00000000
        /*0928*/ 	.word	0x00000000
        /*092c*/ 	.short	0x010a
        /*092e*/ 	.byte	0xff
	.zero		1


	//   ....[132]....
        /*0930*/ 	.word	0x00008ec0
        /*0934*/ 	.word	0x00000000
        /*0938*/ 	.word	0x00000000
        /*093c*/ 	.short	0x010a
        /*093e*/ 	.byte	0xff
	.zero		1


	//   ....[133]....
        /*0940*/ 	.word	0x00008f20
        /*0944*/ 	.word	0x00000000
        /*0948*/ 	.word	0x00000000
        /*094c*/ 	.short	0x010a
        /*094e*/ 	.byte	0xff
	.zero		1


	//   ....[134]....
        /*0950*/ 	.word	0x00008f80
        /*0954*/ 	.word	0x00000000
        /*0958*/ 	.word	0x00000000
        /*095c*/ 	.short	0x010a
        /*095e*/ 	.byte	0xff
	.zero		1


	//   ....[135]....
        /*0960*/ 	.word	0x00008fe0
        /*0964*/ 	.word	0x00000000
        /*0968*/ 	.word	0x00000000
        /*096c*/ 	.short	0x010a
        /*096e*/ 	.byte	0xff
	.zero		1


	//   ....[136]....
        /*0970*/ 	.word	0x00009030
        /*0974*/ 	.word	0x00000000
        /*0978*/ 	.word	0x000000f0
        /*097c*/ 	.short	0x010a
        /*097e*/ 	.byte	0xff
	.zero		1


	//   ....[137]....
        /*0980*/ 	.word	0x00009090
        /*0984*/ 	.word	0x00000000
        /*0988*/ 	.word	0x000000e8
        /*098c*/ 	.short	0x010a
        /*098e*/ 	.byte	0xff
	.zero		1


	//   ....[138]....
        /*0990*/ 	.word	0x000090f0
        /*0994*/ 	.word	0x00000003
        /*0998*/ 	.word	0x000000d0
        /*099c*/ 	.short	0x010a
        /*099e*/ 	.byte	0xff
	.zero		1


	//   ....[139]....
        /*09a0*/ 	.word	0x00009150
        /*09a4*/ 	.word	0x00000003
        /*09a8*/ 	.word	0x000000d8
        /*09ac*/ 	.short	0x010a
        /*09ae*/ 	.byte	0xff
	.zero		1


	//   ....[140]....
        /*09b0*/ 	.word	0x000091b0
        /*09b4*/ 	.word	0x00000000
        /*09b8*/ 	.word	0x000000d0
        /*09bc*/ 	.short	0x010a
        /*09be*/ 	.byte	0xff
	.zero		1


	//   ....[141]....
        /*09c0*/ 	.word	0x00009200
        /*09c4*/ 	.word	0x00000000
        /*09c8*/ 	.word	0x000000f0
        /*09cc*/ 	.short	0x010a
        /*09ce*/ 	.byte	0xff
	.zero		1


	//   ....[142]....
        /*09d0*/ 	.word	0x00009250
        /*09d4*/ 	.word	0x00000003
        /*09d8*/ 	.word	0x000000c0
        /*09dc*/ 	.short	0x010a
        /*09de*/ 	.byte	0xff
	.zero		1


	//   ....[143]....
        /*09e0*/ 	.word	0x000092a0
        /*09e4*/ 	.word	0x000000cf
        /*09e8*/ 	.word	0x00000110
        /*09ec*/ 	.short	0x010a
        /*09ee*/ 	.byte	0xff
	.zero		1


	//   ....[144]....
        /*09f0*/ 	.word	0x000092f0
        /*09f4*/ 	.word	0x000000d2
        /*09f8*/ 	.word	0x000000c0
        /*09fc*/ 	.short	0x010a
        /*09fe*/ 	.byte	0xff
	.zero		1


	//----- nvinfo : EIATTR_NUM_MBARRIERS
	.align		4
.L_47:
        /*0a00*/ 	.byte	0x03, 0x38
        /*0a02*/ 	.short	0x002e


	//----- nvinfo : EIATTR_EXIT_INSTR_OFFSETS
	.align		4
        /*0a04*/ 	.byte	0x04, 0x1c
        /*0a06*/ 	.short	(.L_49 - .L_48)


	//   ....[0]....
.L_48:
        /*0a08*/ 	.word	0x00002a50


	//   ....[1]....
        /*0a0c*/ 	.word	0x00002f40


	//   ....[2]....
        /*0a10*/ 	.word	0x00002fa0


	//   ....[3]....
        /*0a14*/ 	.word	0x00003dc0


	//   ....[4]....
        /*0a18*/ 	.word	0x00004ad0


	//   ....[5]....
        /*0a1c*/ 	.word	0x00004b10


	//   ....[6]....
        /*0a20*/ 	.word	0x000086b0


	//----- nvinfo : EIATTR_MAX_THREADS
	.align		4
.L_49:
        /*0a24*/ 	.byte	0x04, 0x05
        /*0a26*/ 	.short	(.L_51 - .L_50)
.L_50:
        /*0a28*/ 	.word	0x00000100
        /*0a2c*/ 	.word	0x00000001
        /*0a30*/ 	.word	0x00000001


	//----- nvinfo : EIATTR_CRS_STACK_SIZE
	.align		4
.L_51:
        /*0a34*/ 	.byte	0x04, 0x1e
        /*0a36*/ 	.short	(.L_53 - .L_52)
.L_52:
        /*0a38*/ 	.word	0x00000000


	//----- nvinfo : EIATTR_CBANK_PARAM_SIZE
	.align		4
.L_53:
        /*0a3c*/ 	.byte	0x03, 0x19
        /*0a3e*/ 	.short	0x0800


	//----- nvinfo : EIATTR_PARAM_CBANK
	.align		4
        /*0a40*/ 	.byte	0x04, 0x0a
        /*0a42*/ 	.short	(.L_55 - .L_54)
	.align		4
.L_54:
        /*0a44*/ 	.word	index@(.nv.constant0._ZN7cutlass13device_kernelINS_4gemm6kernel13GemmUniversalIN4cute5tupleIJiiiiEEENS1_10collective13CollectiveMmaINS1_35MainloopSm100TmaUmmaWarpSpecializedILi12ELi2ELi4ENS5_IJNS4_1CILi1EEESB_SB_EEEEENS5_IJNSA_ILi128EEESE_NSA_ILi64EEEEEENS_12float_e4m3_tENS5_IJlSB_lEEESH_SI_NS4_8TiledMMAINS4_8MMA_AtomIJNS4_10MMA_TraitsINS4_19SM100_MMA_F8F6F4_SSEJSH_SH_fSE_SE_NS4_17integral_constantINS4_4UMMA5MajorELSP_0EEESQ_NSN_INSO_7ScaleInELSR_0EEESS_EEEEEENS4_6LayoutISC_NS5_IJNSA_ILi0EEESW_SW_EEEEENS5_IJNS4_10UnderscoreESZ_SZ_EEEEENS4_13SM90_TMA_LOADENS4_14ComposedLayoutINS4_7SwizzleILi2ELi4ELi3EEENS4_18smem_ptr_flag_bitsILi8EEENSV_INS5_IJNSA_ILi8EEESF_EEENS5_IJSF_SB_EEEEEEEvNS4_8identityES12_S1C_vS1D_EENS_8epilogue10collective18CollectiveEpilogueINS1F_23Sm100TmaWarpSpecializedILi2ELi2ELi64ELb0ELb0EEEJSG_NS5_IJNSV_ISE_SB_EENSV_ISF_SB_EEEEESH_SI_SH_SI_NS1F_6fusion15FusionCallbacksIS1J_NS1N_17LinearCombinationISH_fSH_fLNS_15FloatRoundStyleE2EEESG_S1M_JEEENS4_5SM1004TMEM4LOAD26SM100_TMEM_LOAD_32dp32b64xES12_S1C_NS4_39AutoVectorizingCopyWithAssumedAlignmentILi128EEENS4_14SM90_TMA_STOREES1C_S1Y_S1Y_EEEvvEEEEvNT_6ParamsE)
        /*0a48*/ 	.short	0x0380
        /*0a4a*/ 	.short	0x0800


	//----- nvinfo : EIATTR_SW_WAR
	.align		4
.L_55:
        /*0a4c*/ 	.byte	0x04, 0x36
        /*0a4e*/ 	.short	(.L_57 - .L_56)
.L_56:
        /*0a50*/ 	.word	0x00000008
.L_57:


//--------------------- .nv.callgraph             --------------------------
	.section	.nv.callgraph,"",@"SHT_CUDA_CALLGRAPH"
	.align	4
	.sectionentsize	8
	.align		4
        /*0000*/ 	.word	0x00000000
	.align		4
        /*0004*/ 	.word	0xffffffff
	.align		4
        /*0008*/ 	.word	index@(_ZN7cutlass13device_kernelINS_4gemm6kernel13GemmUniversalIN4cute5tupleIJiiiiEEENS1_10collective13CollectiveMmaINS1_35MainloopSm100TmaUmmaWarpSpecializedILi12ELi2ELi4ENS5_IJNS4_1CILi1EEESB_SB_EEEEENS5_IJNSA_ILi128EEESE_NSA_ILi64EEEEEENS_12float_e4m3_tENS5_IJlSB_lEEESH_SI_NS4_8TiledMMAINS4_8MMA_AtomIJNS4_10MMA_TraitsINS4_19SM100_MMA_F8F6F4_SSEJSH_SH_fSE_SE_NS4_17integral_constantINS4_4UMMA5MajorELSP_0EEESQ_NSN_INSO_7ScaleInELSR_0EEESS_EEEEEENS4_6LayoutISC_NS5_IJNSA_ILi0EEESW_SW_EEEEENS5_IJNS4_10UnderscoreESZ_SZ_EEEEENS4_13SM90_TMA_LOADENS4_14ComposedLayoutINS4_7SwizzleILi2ELi4ELi3EEENS4_18smem_ptr_flag_bitsILi8EEENSV_INS5_IJNSA_ILi8EEESF_EEENS5_IJSF_SB_EEEEEEEvNS4_8identityES12_S1C_vS1D_EENS_8epilogue10collective18CollectiveEpilogueINS1F_23Sm100TmaWarpSpecializedILi2ELi2ELi64ELb0ELb0EEEJSG_NS5_IJNSV_ISE_SB_EENSV_ISF_SB_EEEEESH_SI_SH_SI_NS1F_6fusion15FusionCallbacksIS1J_NS1N_17LinearCombinationISH_fSH_fLNS_15FloatRoundStyleE2EEESG_S1M_JEEENS4_5SM1004TMEM4LOAD26SM100_TMEM_LOAD_32dp32b64xES12_S1C_NS4_39AutoVectorizingCopyWithAssumedAlignmentILi128EEENS4_14SM90_TMA_STOREES1C_S1Y_S1Y_EEEvvEEEEvNT_6ParamsE)
	.align		4
        /*000c*/ 	.word	index@(__assertfail)
	.align		4
        /*0010*/ 	.word	0x00000000
	.align		4
        /*0014*/ 	.word	0xfffffffe
	.align		4
        /*0018*/ 	.word	0x00000000
	.align		4
        /*001c*/ 	.word	0xfffffffd
	.align		4
        /*0020*/ 	.word	0x00000000
	.align		4
        /*0024*/ 	.word	0xfffffffc


//--------------------- .nv.constant4             --------------------------
	.section	.nv.constant4,"a",@progbits
	.align	8
	.align		8
.nv.constant4:
        /*0000*/ 	.dword	__assertfail
	.align		8
        /*0008*/ 	.dword	__unnamed_1
	.align		8
        /*0010*/ 	.dword	__unnamed_2
	.align		8
        /*0018*/ 	.dword	_ZN40_INTERNAL_b9bbeecc_4_k_cu_c7f08daa_352324cuda3std3__45__cpo5beginE
	.align		8
        /*0020*/ 	.dword	_ZN40_INTERNAL_b9bbeecc_4_k_cu_c7f08daa_352324cuda3std3__45__cpo3endE
	.align		8
        /*0028*/ 	.dword	_ZN40_INTERNAL_b9bbeecc_4_k_cu_c7f08daa_352324cuda3std3__45__cpo6cbeginE
	.align		8
        /*0030*/ 	.dword	_ZN40_INTERNAL_b9bbeecc_4_k_cu_c7f08daa_352324cuda3std3__45__cpo4cendE
	.align		8
        /*0038*/ 	.dword	_ZN40_INTERNAL_b9bbeecc_4_k_cu_c7f08daa_352324cuda3std3__442_GLOBAL__N__b9bbeecc_4_k_cu_c7f08daa_352326ignoreE
	.align		8
        /*0040*/ 	.dword	_ZN40_INTERNAL_b9bbeecc_4_k_cu_c7f08daa_352324cuda3std3__419piecewise_constructE
	.align		8
        /*0048*/ 	.dword	_ZN40_INTERNAL_b9bbeecc_4_k_cu_c7f08daa_352324cuda3std3__48in_placeE
	.align		8
        /*0050*/ 	.dword	_ZN40_INTERNAL_b9bbeecc_4_k_cu_c7f08daa_352324cuda3std6ranges3__45__cpo4swapE
	.align		8
        /*0058*/ 	.dword	_ZN40_INTERNAL_b9bbeecc_4_k_cu_c7f08daa_352324cuda3std6ranges3__45__cpo9iter_moveE
	.align		8
        /*0060*/ 	.dword	_ZN40_INTERNAL_b9bbeecc_4_k_cu_c7f08daa_352324cute7productE
	.align		8
        /*0068*/ 	.dword	_ZN40_INTERNAL_b9bbeecc_4_k_cu_c7f08daa_352324cute1_E
	.align		8
        /*0070*/ 	.dword	$str$25
	.align		8
        /*0078*/ 	.dword	$str$26
	.align		8
        /*0080*/ 	.dword	$str$27
	.align		8
        /*0088*/ 	.dword	$str$28


//--------------------- .text._ZN7cutlass13device_kernelINS_4gemm6kernel13GemmUniversalIN4cute5tupleIJiiiiEEENS1_10collective13CollectiveMmaINS1_35MainloopSm100TmaUmmaWarpSpecializedILi12ELi2ELi4ENS5_IJNS4_1CILi1EEESB_SB_EEEEENS5_IJNSA_ILi128EEESE_NSA_ILi64EEEEEENS_12float_e4m3_tENS5_IJlSB_lEEESH_SI_NS4_8TiledMMAINS4_8MMA_AtomIJNS4_10MMA_TraitsINS4_19SM100_MMA_F8F6F4_SSEJSH_SH_fSE_SE_NS4_17integral_constantINS4_4UMMA5MajorELSP_0EEESQ_NSN_INSO_7ScaleInELSR_0EEESS_EEEEEENS4_6LayoutISC_NS5_IJNSA_ILi0EEESW_SW_EEEEENS5_IJNS4_10UnderscoreESZ_SZ_EEEEENS4_13SM90_TMA_LOADENS4_14ComposedLayoutINS4_7SwizzleILi2ELi4ELi3EEENS4_18smem_ptr_flag_bitsILi8EEENSV_INS5_IJNSA_ILi8EEESF_EEENS5_IJSF_SB_EEEEEEEvNS4_8identityES12_S1C_vS1D_EENS_8epilogue10collective18CollectiveEpilogueINS1F_23Sm100TmaWarpSpecializedILi2ELi2ELi64ELb0ELb0EEEJSG_NS5_IJNSV_ISE_SB_EENSV_ISF_SB_EEEEESH_SI_SH_SI_NS1F_6fusion15FusionCallbacksIS1J_NS1N_17LinearCombinationISH_fSH_fLNS_15FloatRoundStyleE2EEESG_S1M_JEEENS4_5SM1004TMEM4LOAD26SM100_TMEM_LOAD_32dp32b64xES12_S1C_NS4_39AutoVectorizingCopyWithAssumedAlignmentILi128EEENS4_14SM90_TMA_STOREES1C_S1Y_S1Y_EEEvvEEEEvNT_6ParamsE --------------------------
	.section	.text._ZN7cutlass13device_kernelINS_4gemm6kernel13GemmUniversalIN4cute5tupleIJiiiiEEENS1_10collective13CollectiveMmaINS1_35MainloopSm100TmaUmmaWarpSpecializedILi12ELi2ELi4ENS5_IJNS4_1CILi1EEESB_SB_EEEEENS5_IJNSA_ILi128EEESE_NSA_ILi64EEEEEENS_12float_e4m3_tENS5_IJlSB_lEEESH_SI_NS4_8TiledMMAINS4_8MMA_AtomIJNS4_10MMA_TraitsINS4_19SM100_MMA_F8F6F4_SSEJSH_SH_fSE_SE_NS4_17integral_constantINS4_4UMMA5MajorELSP_0EEESQ_NSN_INSO_7ScaleInELSR_0EEESS_EEEEEENS4_6LayoutISC_NS5_IJNSA_ILi0EEESW_SW_EEEEENS5_IJNS4_10UnderscoreESZ_SZ_EEEEENS4_13SM90_TMA_LOADENS4_14ComposedLayoutINS4_7SwizzleILi2ELi4ELi3EEENS4_18smem_ptr_flag_bitsILi8EEENSV_INS5_IJNSA_ILi8EEESF_EEENS5_IJSF_SB_EEEEEEEvNS4_8identityES12_S1C_vS1D_EENS_8epilogue10collective18CollectiveEpilogueINS1F_23Sm100TmaWarpSpecializedILi2ELi2ELi64ELb0ELb0EEEJSG_NS5_IJNSV_ISE_SB_EENSV_ISF_SB_EEEEESH_SI_SH_SI_NS1F_6fusion15FusionCallbacksIS1J_NS1N_17LinearCombinationISH_fSH_fLNS_15FloatRoundStyleE2EEESG_S1M_JEEENS4_5SM1004TMEM4LOAD26SM100_TMEM_LOAD_32dp32b64xES12_S1C_NS4_39AutoVectorizingCopyWithAssumedAlignmentILi128EEENS4_14SM90_TMA_STOREES1C_S1Y_S1Y_EEEvvEEEEvNT_6ParamsE,"ax",@progbits
	.align	128
.text._ZN7cutlass13device_kernelINS_4gemm6kernel13GemmUniversalIN4cute5tupleIJiiiiEEENS1_10collective13CollectiveMmaINS1_35MainloopSm100TmaUmmaWarpSpecializedILi12ELi2ELi4ENS5_IJNS4_1CILi1EEESB_SB_EEEEENS5_IJNSA_ILi128EEESE_NSA_ILi64EEEEEENS_12float_e4m3_tENS5_IJlSB_lEEESH_SI_NS4_8TiledMMAINS4_8MMA_AtomIJNS4_10MMA_TraitsINS4_19SM100_MMA_F8F6F4_SSEJSH_SH_fSE_SE_NS4_17integral_constantINS4_4UMMA5MajorELSP_0EEESQ_NSN_INSO_7ScaleInELSR_0EEESS_EEEEEENS4_6LayoutISC_NS5_IJNSA_ILi0EEESW_SW_EEEEENS5_IJNS4_10UnderscoreESZ_SZ_EEEEENS4_13SM90_TMA_LOADENS4_14ComposedLayoutINS4_7SwizzleILi2ELi4ELi3EEENS4_18smem_ptr_flag_bitsILi8EEENSV_INS5_IJNSA_ILi8EEESF_EEENS5_IJSF_SB_EEEEEEEvNS4_8identityES12_S1C_vS1D_EENS_8epilogue10collective18CollectiveEpilogueINS1F_23Sm100TmaWarpSpecializedILi2ELi2ELi64ELb0ELb0EEEJSG_NS5_IJNSV_ISE_SB_EENSV_ISF_SB_EEEEESH_SI_SH_SI_NS1F_6fusion15FusionCallbacksIS1J_NS1N_17LinearCombinationISH_fSH_fLNS_15FloatRoundStyleE2EEESG_S1M_JEEENS4_5SM1004TMEM4LOAD26SM100_TMEM_LOAD_32dp32b64xES12_S1C_NS4_39AutoVectorizingCopyWithAssumedAlignmentILi128EEENS4_14SM90_TMA_STOREES1C_S1Y_S1Y_EEEvvEEEEvNT_6ParamsE:
        .type           _ZN7cutlass13device_kernelINS_4gemm6kernel13GemmUniversalIN4cute5tupleIJiiiiEEENS1_10collective13CollectiveMmaINS1_35MainloopSm100TmaUmmaWarpSpecializedILi12ELi2ELi4ENS5_IJNS4_1CILi1EEESB_SB_EEEEENS5_IJNSA_ILi128EEESE_NSA_ILi64EEEEEENS_12float_e4m3_tENS5_IJlSB_lEEESH_SI_NS4_8TiledMMAINS4_8MMA_AtomIJNS4_10MMA_TraitsINS4_19SM100_MMA_F8F6F4_SSEJSH_SH_fSE_SE_NS4_17integral_constantINS4_4UMMA5MajorELSP_0EEESQ_NSN_INSO_7ScaleInELSR_0EEESS_EEEEEENS4_6LayoutISC_NS5_IJNSA_ILi0EEESW_SW_EEEEENS5_IJNS4_10UnderscoreESZ_SZ_EEEEENS4_13SM90_TMA_LOADENS4_14ComposedLayoutINS4_7SwizzleILi2ELi4ELi3EEENS4_18smem_ptr_flag_bitsILi8EEENSV_INS5_IJNSA_ILi8EEESF_EEENS5_IJSF_SB_EEEEEEEvNS4_8identityES12_S1C_vS1D_EENS_8epilogue10collective18CollectiveEpilogueINS1F_23Sm100TmaWarpSpecializedILi2ELi2ELi64ELb0ELb0EEEJSG_NS5_IJNSV_ISE_SB_EENSV_ISF_SB_EEEEESH_SI_SH_SI_NS1F_6fusion15FusionCallbacksIS1J_NS1N_17LinearCombinationISH_fSH_fLNS_15FloatRoundStyleE2EEESG_S1M_JEEENS4_5SM1004TMEM4LOAD26SM100_TMEM_LOAD_32dp32b64xES12_S1C_NS4_39AutoVectorizingCopyWithAssumedAlignmentILi128EEENS4_14SM90_TMA_STOREES1C_S1Y_S1Y_EEEvvEEEEvNT_6ParamsE,@function
        .size           _ZN7cutlass13device_kernelINS_4gemm6kernel13GemmUniversalIN4cute5tupleIJiiiiEEENS1_10collective13CollectiveMmaINS1_35MainloopSm100TmaUmmaWarpSpecializedILi12ELi2ELi4ENS5_IJNS4_1CILi1EEESB_SB_EEEEENS5_IJNSA_ILi128EEESE_NSA_ILi64EEEEEENS_12float_e4m3_tENS5_IJlSB_lEEESH_SI_NS4_8TiledMMAINS4_8MMA_AtomIJNS4_10MMA_TraitsINS4_19SM100_MMA_F8F6F4_SSEJSH_SH_fSE_SE_NS4_17integral_constantINS4_4UMMA5MajorELSP_0EEESQ_NSN_INSO_7ScaleInELSR_0EEESS_EEEEEENS4_6LayoutISC_NS5_IJNSA_ILi0EEESW_SW_EEEEENS5_IJNS4_10UnderscoreESZ_SZ_EEEEENS4_13SM90_TMA_LOADENS4_14ComposedLayoutINS4_7SwizzleILi2ELi4ELi3EEENS4_18smem_ptr_flag_bitsILi8EEENSV_INS5_IJNSA_ILi8EEESF_EEENS5_IJSF_SB_EEEEEEEvNS4_8identityES12_S1C_vS1D_EENS_8epilogue10collective18CollectiveEpilogueINS1F_23Sm100TmaWarpSpecializedILi2ELi2ELi64ELb0ELb0EEEJSG_NS5_IJNSV_ISE_SB_EENSV_ISF_SB_EEEEESH_SI_SH_SI_NS1F_6fusion15FusionCallbacksIS1J_NS1N_17LinearCombinationISH_fSH_fLNS_15FloatRoundStyleE2EEESG_S1M_JEEENS4_5SM1004TMEM4LOAD26SM100_TMEM_LOAD_32dp32b64xES12_S1C_NS4_39AutoVectorizingCopyWithAssumedAlignmentILi128EEENS4_14SM90_TMA_STOREES1C_S1Y_S1Y_EEEvvEEEEvNT_6ParamsE,(.L_x_168 - _ZN7cutlass13device_kernelINS_4gemm6kernel13GemmUniversalIN4cute5tupleIJiiiiEEENS1_10collective13CollectiveMmaINS1_35MainloopSm100TmaUmmaWarpSpecializedILi12ELi2ELi4ENS5_IJNS4_1CILi1EEESB_SB_EEEEENS5_IJNSA_ILi128EEESE_NSA_ILi64EEEEEENS_12float_e4m3_tENS5_IJlSB_lEEESH_SI_NS4_8TiledMMAINS4_8MMA_AtomIJNS4_10MMA_TraitsINS4_19SM100_MMA_F8F6F4_SSEJSH_SH_fSE_SE_NS4_17integral_constantINS4_4UMMA5MajorELSP_0EEESQ_NSN_INSO_7ScaleInELSR_0EEESS_EEEEEENS4_6LayoutISC_NS5_IJNSA_ILi0EEESW_SW_EEEEENS5_IJNS4_10UnderscoreESZ_SZ_EEEEENS4_13SM90_TMA_LOADENS4_14ComposedLayoutINS4_7SwizzleILi2ELi4ELi3EEENS4_18smem_ptr_flag_bitsILi8EEENSV_INS5_IJNSA_ILi8EEESF_EEENS5_IJSF_SB_EEEEEEEvNS4_8identityES12_S1C_vS1D_EENS_8epilogue10collective18CollectiveEpilogueINS1F_23Sm100TmaWarpSpecializedILi2ELi2ELi64ELb0ELb0EEEJSG_NS5_IJNSV_ISE_SB_EENSV_ISF_SB_EEEEESH_SI_SH_SI_NS1F_6fusion15FusionCallbacksIS1J_NS1N_17LinearCombinationISH_fSH_fLNS_15FloatRoundStyleE2EEESG_S1M_JEEENS4_5SM1004TMEM4LOAD26SM100_TMEM_LOAD_32dp32b64xES12_S1C_NS4_39AutoVectorizingCopyWithAssumedAlignmentILi128EEENS4_14SM90_TMA_STOREES1C_S1Y_S1Y_EEEvvEEEEvNT_6ParamsE)
        .other          _ZN7cutlass13device_kernelINS_4gemm6kernel13GemmUniversalIN4cute5tupleIJiiiiEEENS1_10collective13CollectiveMmaINS1_35MainloopSm100TmaUmmaWarpSpecializedILi12ELi2ELi4ENS5_IJNS4_1CILi1EEESB_SB_EEEEENS5_IJNSA_ILi128EEESE_NSA_ILi64EEEEEENS_12float_e4m3_tENS5_IJlSB_lEEESH_SI_NS4_8TiledMMAINS4_8MMA_AtomIJNS4_10MMA_TraitsINS4_19SM100_MMA_F8F6F4_SSEJSH_SH_fSE_SE_NS4_17integral_constantINS4_4UMMA5MajorELSP_0EEESQ_NSN_INSO_7ScaleInELSR_0EEESS_EEEEEENS4_6LayoutISC_NS5_IJNSA_ILi0EEESW_SW_EEEEENS5_IJNS4_10UnderscoreESZ_SZ_EEEEENS4_13SM90_TMA_LOADENS4_14ComposedLayoutINS4_7SwizzleILi2ELi4ELi3EEENS4_18smem_ptr_flag_bitsILi8EEENSV_INS5_IJNSA_ILi8EEESF_EEENS5_IJSF_SB_EEEEEEEvNS4_8identityES12_S1C_vS1D_EENS_8epilogue10collective18CollectiveEpilogueINS1F_23Sm100TmaWarpSpecializedILi2ELi2ELi64ELb0ELb0EEEJSG_NS5_IJNSV_ISE_SB_EENSV_ISF_SB_EEEEESH_SI_SH_SI_NS1F_6fusion15FusionCallbacksIS1J_NS1N_17LinearCombinationISH_fSH_fLNS_15FloatRoundStyleE2EEESG_S1M_JEEENS4_5SM1004TMEM4LOAD26SM100_TMEM_LOAD_32dp32b64xES12_S1C_NS4_39AutoVectorizingCopyWithAssumedAlignmentILi128EEENS4_14SM90_TMA_STOREES1C_S1Y_S1Y_EEEvvEEEEvNT_6ParamsE,@"STO_CUDA_ENTRY STV_DEFAULT"
_ZN7cutlass13device_kernelINS_4gemm6kernel13GemmUniversalIN4cute5tupleIJiiiiEEENS1_10collective13CollectiveMmaINS1_35MainloopSm100TmaUmmaWarpSpecializedILi12ELi2ELi4ENS5_IJNS4_1CILi1EEESB_SB_EEEEENS5_IJNSA_ILi128EEESE_NSA_ILi64EEEEEENS_12float_e4m3_tENS5_IJlSB_lEEESH_SI_NS4_8TiledMMAINS4_8MMA_AtomIJNS4_10MMA_TraitsINS4_19SM100_MMA_F8F6F4_SSEJSH_SH_fSE_SE_NS4_17integral_constantINS4_4UMMA5MajorELSP_0EEESQ_NSN_INSO_7ScaleInELSR_0EEESS_EEEEEENS4_6LayoutISC_NS5_IJNSA_ILi0EEESW_SW_EEEEENS5_IJNS4_10UnderscoreESZ_SZ_EEEEENS4_13SM90_TMA_LOADENS4_14ComposedLayoutINS4_7SwizzleILi2ELi4ELi3EEENS4_18smem_ptr_flag_bitsILi8EEENSV_INS5_IJNSA_ILi8EEESF_EEENS5_IJSF_SB_EEEEEEEvNS4_8identityES12_S1C_vS1D_EENS_8epilogue10collective18CollectiveEpilogueINS1F_23Sm100TmaWarpSpecializedILi2ELi2ELi64ELb0ELb0EEEJSG_NS5_IJNSV_ISE_SB_EENSV_ISF_SB_EEEEESH_SI_SH_SI_NS1F_6fusion15FusionCallbacksIS1J_NS1N_17LinearCombinationISH_fSH_fLNS_15FloatRoundStyleE2EEESG_S1M_JEEENS4_5SM1004TMEM4LOAD26SM100_TMEM_LOAD_32dp32b64xES12_S1C_NS4_39AutoVectorizingCopyWithAssumedAlignmentILi128EEENS4_14SM90_TMA_STOREES1C_S1Y_S1Y_EEEvvEEEEvNT_6ParamsE:
[----:B------:R-:W1:Y:S01]  /*0000*/  LDC R1, c[0x0][0x37c] ;  /* 0x0000df00ff017b82 */ /* 0x000e620000000800 */
[----:B------:R-:W2:Y:S01]  /*0010*/  S2R R189, SR_TID.X ;  /* 0x0000000000bd7919 */ /* 0x000ea20000002100 */
[----:B------:R-:W3:Y:S01]  /*0020*/  LDCU.64 UR4, c[0x0][0x890] ;  /* 0x00011200ff0477ac */ /* 0x000ee20008000a00 */
[----:B------:R-:W-:Y:S02]  /*0030*/  PRMT R171, RZ, 0x7610, R171 ;  /* 0x00007610ffab7816 */ /* 0x000fe400000000ab */
[----:B------:R-:W-:Y:S01]  /*0040*/  ELECT P5, URZ, PT ;  /* 0x0000000000ff782f */ /* 0x000fe200038a0000 */
[----:B------:R-:W4:Y:S01]  /*0050*/  LDCU.64 UR46, c[0x0][0x358] ;  /* 0x00006b00ff2e77ac */ /* 0x000f220008000a00 */
[----:B---3--:R-:W-:-:S04]  /*0060*/  UISETP.NE.U32.AND UP0, UPT, UR4, URZ, UPT ;  /* 0x000000ff0400728c */ /* 0x008fc8000bf05070 */
[----:B------:R-:W-:Y:S01]  /*0070*/  UISETP.NE.AND.EX UP0, UPT, UR5, URZ, UPT, UP0 ;  /* 0x000000ff0500728c */ /* 0x000fe2000bf05300 */
[----:B--2---:R-:W-:-:S05]  /*0080*/  SHF.R.U32.HI R173, RZ, 0x5, R189 ;  /* 0x00000005ffad7819 */ /* 0x004fca00000116bd */
[----:B------:R-:W2:Y:S02]  /*0090*/  SHFL.IDX PT, R0, R173, RZ, 0x1f ;  /* 0x00001fffad007589 */ /* 0x000ea400000e0000 */
[----:B--2---:R-:W-:Y:S01]  /*00a0*/  R2UR UR8, R0 ;  /* 0x00000000000872ca */ /* 0x004fe200000e0000 */
[----:B-1--4-:R-:W-:-:S14]  /*00b0*/  BRA.U UP0, `(.L_x_0) ;  /* 0x00000001002c7547 */ /* 0x012fdc000b800000 */
[----:B------:R-:W1:Y:S02]  /*00c0*/  LDCU.64 UR6, c[0x0][0x888] ;  /* 0x00011100ff0677ac */ /* 0x000e640008000a00 */
[----:B-1----:R-:W-:-:S04]  /*00d0*/  UISETP.NE.U32.AND UP0, UPT, UR6, URZ, UPT ;  /* 0x000000ff0600728c */ /* 0x002fc8000bf05070 */
[----:B------:R-:W-:-:S09]  /*00e0*/  UISETP.NE.AND.EX UP0, UPT, UR7, URZ, UPT, UP0 ;  /* 0x000000ff0700728c */ /* 0x000fd2000bf05300 */
[----:B------:R-:W-:Y:S05]  /*00f0*/  BRA.U !UP0, `(.L_x_1) ;  /* 0x0000000108107547 */ /* 0x000fea000b800000 */
[----:B------:R-:W1:Y:S02]  /*0100*/  LDC.64 R2, c[0x0][0x888] ;  /* 0x00022200ff027b82 */ /* 0x000e640000000a00 */
[----:B-1----:R1:W5:Y:S01]  /*0110*/  LDG.E R81, desc[UR46][R2.64] ;  /* 0x0000002e02517981 */ /* 0x002362000c1e1900 */
[----:B------:R-:W-:Y:S01]  /*0120*/  HFMA2 R171, -RZ, RZ, 0, 5.9604644775390625e-08 ;  /* 0x00000001ffab7431 */ /* 0x000fe200000001ff */
[----:B------:R-:W-:Y:S05]  /*0130*/  BRA `(.L_x_0) ;  /* 0x00000000000c7947 */ /* 0x000fea0003800000 */
.L_x_1:
[----:B------:R-:W1:Y:S01]  /*0140*/  LDCU UR6, c[0x0][0x880] ;  /* 0x00011000ff0677ac */ /* 0x000e620008000800 */
[----:B------:R-:W-:Y:S01]  /*0150*/  HFMA2 R171, -RZ, RZ, 0, 5.9604644775390625e-08 ;  /* 0x00000001ffab7431 */ /* 0x000fe200000001ff */
[----:B-1----:R-:W-:-:S07]  /*0160*/  MOV R81, UR6 ;  /* 0x0000000600517c02 */ /* 0x002fce0008000f00 */
.L_x_0:
[----:B------:R-:W2:Y:S02]  /*0170*/  LDCU.64 UR6, c[0x0][0x8b0] ;  /* 0x00011600ff0677ac */ /* 0x000ea40008000a00 */
[----:B--2---:R-:W-:-:S04]  /*0180*/  UISETP.NE.U32.AND UP0, UPT, UR6, URZ, UPT ;  /* 0x000000ff0600728c */ /* 0x004fc8000bf05070 */
[----:B------:R-:W-:-:S09]  /*0190*/  UISETP.NE.AND.EX UP0, UPT, UR7, URZ, UPT, UP0 ;  /* 0x000000ff0700728c */ /* 0x000fd2000bf05300 */
[----:B------:R-:W-:Y:S05]  /*01a0*/  BRA.U UP0, `(.L_x_2) ;  /* 0x0000000100247547 */ /* 0x000fea000b800000 */
[----:B------:R-:W2:Y:S02]  /*01b0*/  LDCU.64 UR6, c[0x0][0x8a8] ;  /* 0x00011500ff0677ac */ /* 0x000ea40008000a00 */
[----:B--2---:R-:W-:-:S04]  /*01c0*/  UISETP.NE.U32.AND UP0, UPT, UR6, URZ, UPT ;  /* 0x000000ff0600728c */ /* 0x004fc8000bf05070 */
[----:B------:R-:W-:-:S09]  /*01d0*/  UISETP.NE.AND.EX UP0, UPT, UR7, URZ, UPT, UP0 ;  /* 0x000000ff0700728c */ /* 0x000fd2000bf05300 */
[----:B------:R-:W-:Y:S05]  /*01e0*/  BRA.U !UP0, `(.L_x_3) ;  /* 0x00000001080c7547 */ /* 0x000fea000b800000 */
[----:B------:R-:W2:Y:S02]  /*01f0*/  LDC.64 R78, c[0x0][0x8a8] ;  /* 0x00022a00ff4e7b82 */ /* 0x000ea40000000a00 */
[----:B--2---:R2:W5:Y:S01]  /*0200*/  LDG.E R78, desc[UR46][R78.64] ;  /* 0x0000002e4e4e7981 */ /* 0x004562000c1e1900 */
[----:B------:R-:W-:Y:S05]  /*0210*/  BRA `(.L_x_2) ;  /* 0x0000000000087947 */ /* 0x000fea0003800000 */
.L_x_3:
[----:B------:R-:W2:Y:S02]  /*0220*/  LDCU UR6, c[0x0][0x8a0] ;  /* 0x00011400ff0677ac */ /* 0x000ea40008000800 */
[----:B--2---:R-:W-:Y:S02]  /*0230*/  MOV R78, UR6 ;  /* 0x00000006004e7c02 */ /* 0x004fe40008000f00 */
.L_x_2:
[----:B------:R-:W-:Y:S01]  /*0240*/  IMAD.U32 R0, RZ, RZ, UR8 ;  /* 0x00000008ff007e24 */ /* 0x000fe2000f8e00ff */
[----:B------:R-:W-:Y:S04]  /*0250*/  BSSY.RECONVERGENT B0, `(.L_x_4) ;  /* 0x000000c000007945 */ /* 0x000fe80003800200 */
[C---:B------:R-:W-:Y:S02]  /*0260*/  ISETP.NE.OR P1, PT, R0.reuse, 0x1, !P5 ;  /* 0x000000010000780c */ /* 0x040fe40006f25670 */
[----:B------:R-:W-:-:S11]  /*0270*/  ISETP.NE.OR P0, PT, R0, 0x3, !P5 ;  /* 0x000000030000780c */ /* 0x000fd60006f05670 */
[----:B------:R-:W-:Y:S05]  /*0280*/  @P1 BRA `(.L_x_5) ;  /* 0x0000000000201947 */ /* 0x000fea0003800000 */
[----:B------:R-:W3:Y:S02]  /*0290*/  LDCU.64 UR6, c[0x0][0x348] ;  /* 0x00006900ff0677ac */ /* 0x000ee40008000a00 */
[----:B---3--:R-:W-:Y:S02]  /*02a0*/  UIADD3 UR10, UP1, UPT, UR6, 0x80, URZ ;  /* 0x00000080060a7890 */ /* 0x008fe4000ff3e0ff */
[----:B------:R-:W-:Y:S02]  /*02b0*/  UIADD3 UR6, UP0, UPT, UR6, 0x180, URZ ;  /* 0x0000018006067890 */ /* 0x000fe4000ff1e0ff */
[----:B------:R-:W-:Y:S02]  /*02c0*/  UIADD3.X UR11, UPT, UPT, URZ, UR7, URZ, UP1, !UPT ;  /* 0x00000007ff0b7290 */ /* 0x000fe40008ffe4ff */
[----:B------:R-:W-:-:S07]  /*02d0*/  UIADD3.X UR7, UPT, UPT, URZ, UR7, URZ, UP0, !UPT ;  /* 0x00000007ff077290 */ /* 0x000fce00087fe4ff */
[----:B------:R3:W-:Y:S02]  /*02e0*/  UTMACCTL.PF [UR10] ;  /* 0x000000000a0079b9 */ /* 0x0007e40008040000 */
[----:B------:R3:W-:Y:S02]  /*02f0*/  UTMACCTL.PF [UR6] ;  /* 0x00000000060079b9 */ /* 0x0007e40008040000 */
[----:B---3--:R-:W-:Y:S01]  /*0300*/  NOP ;  /* 0x0000000000007918 */ /* 0x008fe20000000000 */
.L_x_5:
[----:B------:R-:W-:Y:S05]  /*0310*/  BSYNC.RECONVERGENT B0 ;  /* 0x0000000000007941 */ /* 0x000fea0003800200 */
.L_x_4:
[----:B------:R-:W-:Y:S04]  /*0320*/  BSSY.RECONVERGENT B0, `(.L_x_6) ;  /* 0x000000a000007945 */ /* 0x000fe80003800200 */
        /* <DEDUP_REMOVED lines=9> */
.L_x_7:
[----:B------:R-:W-:Y:S05]  /*03c0*/  BSYNC.RECONVERGENT B0 ;  /* 0x0000000000007941 */ /* 0x000fea0003800200 */
.L_x_6:
[----:B------:R-:W3:Y:S01]  /*03d0*/  LDCU.64 UR6, c[0x0][0x888] ;  /* 0x00011100ff0677ac */ /* 0x000ee20008000a00 */
[----:B------:R-:W-:Y:S02]  /*03e0*/  UISETP.EQ.U32.AND UP1, UPT, UR4, URZ, UPT ;  /* 0x000000ff0400728c */ /* 0x000fe4000bf22070 */
[----:B------:R-:W-:Y:S02]  /*03f0*/  UPLOP3.LUT UP2, UPT, UPT, UPT, UPT, 0x80, 0x8 ;  /* 0x000000000008789c */ /* 0x000fe40003f4f070 */
[----:B---3--:R-:W-:-:S04]  /*0400*/  UISETP.NE.U32.AND UP0, UPT, UR6, URZ, UPT ;  /* 0x000000ff0600728c */ /* 0x008fc8000bf05070 */
[----:B------:R-:W-:-:S04]  /*0410*/  UISETP.NE.AND.EX UP0, UPT, UR7, URZ, UPT, UP0 ;  /* 0x000000ff0700728c */ /* 0x000fc8000bf05300 */
[----:B------:R-:W-:-:S04]  /*0420*/  UISETP.EQ.OR.EX UP3, UPT, UR5, URZ, !UP0, UP1 ;  /* 0x000000ff0500728c */ /* 0x000fc8000c762710 */
[----:B------:R-:W-:-:S05]  /*0430*/  UP2UR UR50, UPR, URZ, 0x8 ;  /* 0x00000008ff327883 */ /* 0x000fca0008000000 */
[----:B------:R-:W-:Y:S07]  /*0440*/  BRA.U !UP3, `(.L_x_8) ;  /* 0x000000010b207547 */ /* 0x000fee000b800000 */
[----:B------:R-:W-:Y:S01]  /*0450*/  UISETP.NE.U32.AND UP2, UPT, UR4, URZ, UPT ;  /* 0x000000ff0400728c */ /* 0x000fe2000bf45070 */
[----:B-----5:R-:W-:Y:S01]  /*0460*/  FSETP.NEU.AND P0, PT, R81, RZ, PT ;  /* 0x000000ff5100720b */ /* 0x020fe20003f0d000 */
[----:B------:R-:W-:Y:S02]  /*0470*/  USEL UR4, URZ, 0xffffffff, UP0 ;  /* 0xffffffffff047887 */ /* 0x000fe40008000000 */
[----:B------:R-:W-:-:S10]  /*0480*/  UISETP.NE.AND.EX UP2, UPT, UR5, URZ, UPT, UP2 ;  /* 0x000000ff0500728c */ /* 0x000fd4000bf45320 */
[----:B------:R-:W-:Y:S01]  /*0490*/  VOTEU.ANY UP1, P0 ;  /* 0x0000000000ff7886 */ /* 0x000fe20000020100 */
[----:B------:R-:W-:-:S04]  /*04a0*/  @!UP2 USEL UR4, URZ, 0xffffffff, UP1 ;  /* 0xffffffffff04a887 */ /* 0x000fc80008800000 */
[----:B------:R-:W-:-:S04]  /*04b0*/  ULOP3.LUT UR4, UR4, 0x1, URZ, 0xc0, !UPT ;  /* 0x0000000104047892 */ /* 0x000fc8000f8ec0ff */
[----:B------:R-:W-:-:S11]  /*04c0*/  UISETP.NE.U32.AND UP2, UPT, UR4, 0x1, UPT ;  /* 0x000000010400788c */ /* 0x000fd6000bf45070 */
.L_x_8:
[----:B-1----:R-:W1:Y:S01]  /*04d0*/  SHFL.IDX PT, R2, R173, RZ, 0x1f ;  /* 0x00001fffad027589 */ /* 0x002e6200000e0000 */
[----:B------:R-:W-:-:S04]  /*04e0*/  UISETP.NE.AND UP1, UPT, UR8, 0x2, UPT ;  /* 0x000000020800788c */ /* 0x000fc8000bf25270 */
[----:B------:R-:W-:Y:S01]  /*04f0*/  USEL UR6, URZ, 0x1, UP1 ;  /* 0x00000001ff067887 */ /* 0x000fe20008800000 */
[----:B-1----:R-:W-:-:S13]  /*0500*/  ISETP.NE.AND P0, PT, R2, RZ, PT ;  /* 0x000000ff0200720c */ /* 0x002fda0003f05270 */
[----:B------:R-:W-:Y:S05]  /*0510*/  @P0 BRA `(.L_x_9) ;  /* 0x0000000000940947 */ /* 0x000fea0003800000 */
[----:B------:R-:W-:Y:S01]  /*0520*/  ELECT P0, URZ, PT ;  /* 0x0000000000ff782f */ /* 0x000fe20003800000 */
[----:B------:R-:W-:-:S12]  /*0530*/  BSSY.RECONVERGENT B0, `(.L_x_9) ;  /* 0x0000023000007945 */ /* 0x000fd80003800200 */
[----:B------:R-:W-:Y:S05]  /*0540*/  @!P0 BRA `(.L_x_10) ;  /* 0x0000000000848947 */ /* 0x000fea0003800000 */
[----:B------:R-:W1:Y:S01]  /*0550*/  S2UR UR5, SR_CgaCtaId ;  /* 0x00000000000579c3 */ /* 0x000e620000008800 */
[----:B------:R-:W-:Y:S01]  /*0560*/  UMOV UR7, 0x400 ;  /* 0x0000040000077882 */ /* 0x000fe20000000000 */
[----:B------:R-:W-:Y:S02]  /*0570*/  UMOV UR4, 0x1 ;  /* 0x0000000100047882 */ /* 0x000fe40000000000 */
[----:B------:R-:W-:-:S04]  /*0580*/  UIADD3 UR10, UPT, UPT, -UR4, 0x100000, URZ ;  /* 0x00100000040a7890 */ /* 0x000fc8000fffe1ff */
[----:B------:R-:W-:Y:S02]  /*0590*/  USHF.L.U32 UR11, UR10, 0xb, URZ ;  /* 0x0000000b0a0b7899 */ /* 0x000fe400080006ff */
[----:B------:R-:W-:Y:S02]  /*05a0*/  USHF.L.U32 UR10, UR10, 0x1, URZ ;  /* 0x000000010a0a7899 */ /* 0x000fe400080006ff */
[----:B-1----:R-:W-:Y:S01]  /*05b0*/  ULEA UR5, UR5, UR7, 0x18 ;  /* 0x0000000705057291 */ /* 0x002fe2000f8ec0ff */
[----:B------:R-:W1:Y:S11]  /*05c0*/  FENCE.VIEW.ASYNC.S ;  /* 0x00000000000073c6 */ /* 0x000e760000000000 */
[----:B-1----:R1:W3:Y:S01]  /*05d0*/  SYNCS.EXCH.64 URZ, [UR5], UR10 ;  /* 0x0000000a05ff75b2 */ /* 0x0022e20008000100 */
[----:B------:R1:W4:Y:S01]  /*05e0*/  SYNCS.EXCH.64 URZ, [UR5+0x60], UR10 ;  /* 0x0000600a05ff75b2 */ /* 0x0003220008000100 */
[----:B------:R1:W1:Y:S01]  /*05f0*/  SYNCS.EXCH.64 URZ, [UR5+0x8], UR10 ;  /* 0x0000080a05ff75b2 */ /* 0x0002620008000100 */
        /* <DEDUP_REMOVED lines=21> */
[----:B---3--:R-:W-:Y:S01]  /*0750*/  NOP ;  /* 0x0000000000007918 */ /* 0x008fe20000000000 */
.L_x_10:
[----:B-1----:R-:W-:Y:S05]  /*0760*/  BSYNC.RECONVERGENT B0 ;  /* 0x0000000000007941 */ /* 0x002fea0003800200 */
.L_x_9:
[----:B------:R-:W1:Y:S01]  /*0770*/  SHFL.IDX PT, R2, R173, RZ, 0x1f ;  /* 0x00001fffad027589 */ /* 0x000e6200000e0000 */
[----:B------:R-:W-:Y:S01]  /*0780*/  NOP ;  /* 0x0000000000007918 */ /* 0x000fe20000000000 */
[----:B-1----:R-:W-:-:S13]  /*0790*/  ISETP.NE.AND P0, PT, R2, 0x1, PT ;  /* 0x000000010200780c */ /* 0x002fda0003f05270 */
[----:B------:R-:W-:Y:S05]  /*07a0*/  @P0 BRA `(.L_x_11) ;  /* 0x0000000000480947 */ /* 0x000fea0003800000 */
[----:B------:R-:W1:Y:S01]  /*07b0*/  S2UR UR7, SR_CgaCtaId ;  /* 0x00000000000779c3 */ /* 0x000e620000008800 */
[----:B------:R-:W-:Y:S01]  /*07c0*/  UMOV UR9, 0x400 ;  /* 0x0000040000097882 */ /* 0x000fe20000000000 */
[----:B------:R-:W-:Y:S01]  /*07d0*/  UMOV UR5, 0x20 ;  /* 0x0000002000057882 */ /* 0x000fe20000000000 */
[----:B------:R-:W-:Y:S01]  /*07e0*/  UMOV UR4, 0x80 ;  /* 0x0000008000047882 */ /* 0x000fe20000000000 */
[----:B------:R-:W-:-:S04]  /*07f0*/  UIADD3 UR10, UPT, UPT, -UR5, 0x100000, URZ ;  /* 0x00100000050a7890 */ /* 0x000fc8000fffe1ff */
[----:B------:R-:W-:Y:S02]  /*0800*/  USHF.L.U32 UR11, UR10, 0xb, URZ ;  /* 0x0000000b0a0b7899 */ /* 0x000fe400080006ff */
[----:B------:R-:W-:Y:S02]  /*0810*/  USHF.L.U32 UR10, UR10, 0x1, URZ ;  /* 0x000000010a0a7899 */ /* 0x000fe400080006ff */
[----:B------:R-:W-:-:S04]  /*0820*/  UIADD3 UR4, UPT, UPT, -UR4, 0x100000, URZ ;  /* 0x0010000004047890 */ /* 0x000fc8000fffe1ff */
[----:B------:R-:W-:Y:S02]  /*0830*/  USHF.L.U32 UR5, UR4, 0xb, URZ ;  /* 0x0000000b04057899 */ /* 0x000fe400080006ff */
[----:B------:R-:W-:Y:S01]  /*0840*/  USHF.L.U32 UR4, UR4, 0x1, URZ ;  /* 0x0000000104047899 */ /* 0x000fe200080006ff */
[----:B------:R-:W-:Y:S01]  /*0850*/  ELECT P0, URZ, PT ;  /* 0x0000000000ff782f */ /* 0x000fe20003800000 */
[----:B-1----:R-:W-:Y:S01]  /*0860*/  ULEA UR7, UR7, UR9, 0x18 ;  /* 0x0000000907077291 */ /* 0x002fe2000f8ec0ff */
[----:B------:R-:W1:Y:S11]  /*0870*/  FENCE.VIEW.ASYNC.S ;  /* 0x00000000000073c6 */ /* 0x000e760000000000 */
[----:B-1----:R1:W3:Y:S01]  /*0880*/  SYNCS.EXCH.64 URZ, [UR7+0xc0], UR10 ;  /* 0x0000c00a07ff75b2 */ /* 0x0022e20008000100 */
[----:B------:R1:W1:Y:S01]  /*0890*/  SYNCS.EXCH.64 URZ, [UR7+0xd0], UR4 ;  /* 0x0000d00407ff75b2 */ /* 0x0002620008000100 */
[----:B------:R1:W1:Y:S01]  /*08a0*/  SYNCS.EXCH.64 URZ, [UR7+0xc8], UR10 ;  /* 0x0000c80a07ff75b2 */ /* 0x0002620008000100 */
[----:B------:R1:W1:Y:S01]  /*08b0*/  SYNCS.EXCH.64 URZ, [UR7+0xd8], UR4 ;  /* 0x0000d80407ff75b2 */ /* 0x0002620008000100 */
[----:B------:R-:W-:Y:S01]  /*08c0*/  NOP ;  /* 0x0000000000007918 */ /* 0x000fe20000000000 */
.L_x_11:
[----:B------:R-:W2:Y:S01]  /*08d0*/  SHFL.IDX PT, R2, R173, RZ, 0x1f ;  /* 0x00001fffad027589 */ /* 0x000ea200000e0000 */
[----:B------:R-:W-:Y:S01]  /*08e0*/  NOP ;  /* 0x0000000000007918 */ /* 0x000fe20000000000 */
[----:B--2---:R-:W-:-:S13]  /*08f0*/  ISETP.NE.AND P0, PT, R2, 0x3, PT ;  /* 0x000000030200780c */ /* 0x004fda0003f05270 */
[----:B------:R-:W-:Y:S05]  /*0900*/  @P0 BRA `(.L_x_12) ;  /* 0x0000000000300947 */ /* 0x000fea0003800000 */
[----:B-1----:R-:W1:Y:S01]  /*0910*/  S2UR UR5, SR_CgaCtaId ;  /* 0x00000000000579c3 */ /* 0x002e620000008800 */
[----:B------:R-:W-:Y:S01]  /*0920*/  UMOV UR7, 0x400 ;  /* 0x0000040000077882 */ /* 0x000fe20000000000 */
[----:B------:R-:W-:Y:S01]  /*0930*/  UMOV UR4, 0x20 ;  /* 0x0000002000047882 */ /* 0x000fe20000000000 */
[----:B------:R-:W-:Y:S01]  /*0940*/  ELECT P0, URZ, PT ;  /* 0x0000000000ff782f */ /* 0x000fe20003800000 */
[----:B------:R-:W-:-:S04]  /*0950*/  UIADD3 UR10, UPT, UPT, -UR4, 0x100000, URZ ;  /* 0x00100000040a7890 */ /* 0x000fc8000fffe1ff */
[----:B------:R-:W-:Y:S02]  /*0960*/  USHF.L.U32 UR11, UR10, 0xb, URZ ;  /* 0x0000000b0a0b7899 */ /* 0x000fe400080006ff */
[----:B------:R-:W-:Y:S02]  /*0970*/  USHF.L.U32 UR10, UR10, 0x1, URZ ;  /* 0x000000010a0a7899 */ /* 0x000fe400080006ff */
[----:B-1----:R-:W-:Y:S01]  /*0980*/  ULEA UR5, UR5, UR7, 0x18 ;  /* 0x0000000705057291 */ /* 0x002fe2000f8ec0ff */
[----:B------:R-:W1:Y:S11]  /*0990*/  FENCE.VIEW.ASYNC.S ;  /* 0x00000000000073c6 */ /* 0x000e760000000000 */
[----:B-1----:R2:W1:Y:S01]  /*09a0*/  SYNCS.EXCH.64 URZ, [UR5+0xe0], UR10 ;  /* 0x0000e00a05ff75b2 */ /* 0x0024620008000100 */
[----:B------:R2:W1:Y:S02]  /*09b0*/  SYNCS.EXCH.64 URZ, [UR5+0xe8], UR10 ;  /* 0x0000e80a05ff75b2 */ /* 0x0004640008000100 */
[----:B--2---:R-:W-:Y:S01]  /*09c0*/  NOP ;  /* 0x0000000000007918 */ /* 0x004fe20000000000 */
.L_x_12:
[----:B------:R-:W2:Y:S01]  /*09d0*/  SHFL.IDX PT, R2, R173, RZ, 0x1f ;  /* 0x00001fffad027589 */ /* 0x000ea200000e0000 */
[----:B------:R-:W-:Y:S01]  /*09e0*/  NOP ;  /* 0x0000000000007918 */ /* 0x000fe20000000000 */
[----:B--2---:R-:W-:-:S13]  /*09f0*/  ISETP.NE.AND P0, PT, R2, 0x4, PT ;  /* 0x000000040200780c */ /* 0x004fda0003f05270 */
[----:B------:R-:W-:Y:S05]  /*0a00*/  @P0 BRA `(.L_x_13) ;  /* 0x00000000004c0947 */ /* 0x000fea0003800000 */
[----:B-1----:R-:W1:Y:S01]  /*0a10*/  S2UR UR5, SR_CgaCtaId ;  /* 0x00000000000579c3 */ /* 0x002e620000008800 */
[----:B------:R-:W-:Y:S01]  /*0a20*/  UMOV UR9, 0x100 ;  /* 0x0000010000097882 */ /* 0x000fe20000000000 */
[----:B------:R-:W-:Y:S01]  /*0a30*/  UMOV UR7, 0x400 ;  /* 0x0000040000077882 */ /* 0x000fe20000000000 */
[----:B------:R-:W-:Y:S01]  /*0a40*/  USEL UR9, UR9, 0xe0, UP2 ;  /* 0x000000e009097887 */ /* 0x000fe20009000000 */
[----:B------:R-:W-:Y:S01]  /*0a50*/  UMOV UR4, 0x1 ;  /* 0x0000000100047882 */ /* 0x000fe20000000000 */
[----:B------:R-:W-:Y:S01]  /*0a60*/  ELECT P0, URZ, PT ;  /* 0x0000000000ff782f */ /* 0x000fe20003800000 */
[----:B------:R-:W-:-:S04]  /*0a70*/  UIADD3 UR10, UPT, UPT, -UR4, 0x100000, URZ ;  /* 0x00100000040a7890 */ /* 0x000fc8000fffe1ff */
[----:B------:R-:W-:Y:S02]  /*0a80*/  USHF.L.U32 UR11, UR10, 0xb, URZ ;  /* 0x0000000b0a0b7899 */ /* 0x000fe400080006ff */
[----:B------:R-:W-:Y:S02]  /*0a90*/  USHF.L.U32 UR10, UR10, 0x1, URZ ;  /* 0x000000010a0a7899 */ /* 0x000fe400080006ff */
[----:B------:R-:W-:-:S04]  /*0aa0*/  UIADD3 UR12, UPT, UPT, -UR9, 0x100000, URZ ;  /* 0x00100000090c7890 */ /* 0x000fc8000fffe1ff */
[----:B------:R-:W-:Y:S02]  /*0ab0*/  USHF.L.U32 UR13, UR12, 0xb, URZ ;  /* 0x0000000b0c0d7899 */ /* 0x000fe400080006ff */
[----:B------:R-:W-:Y:S02]  /*0ac0*/  USHF.L.U32 UR12, UR12, 0x1, URZ ;  /* 0x000000010c0c7899 */ /* 0x000fe400080006ff */
[----:B-1----:R-:W-:Y:S01]  /*0ad0*/  ULEA UR5, UR5, UR7, 0x18 ;  /* 0x0000000705057291 */ /* 0x002fe2000f8ec0ff */
[----:B------:R-:W1:Y:S11]  /*0ae0*/  FENCE.VIEW.ASYNC.S ;  /* 0x00000000000073c6 */ /* 0x000e760000000000 */
[----:B-1----:R2:W1:Y:S01]  /*0af0*/  SYNCS.EXCH.64 URZ, [UR5+0xf0], UR10 ;  /* 0x0000f00a05ff75b2 */ /* 0x0024620008000100 */
[----:B------:R2:W1:Y:S01]  /*0b00*/  SYNCS.EXCH.64 URZ, [UR5+0x100], UR12 ;  /* 0x0001000c05ff75b2 */ /* 0x0004620008000100 */
[----:B------:R2:W1:Y:S01]  /*0b10*/  SYNCS.EXCH.64 URZ, [UR5+0xf8], UR10 ;  /* 0x0000f80a05ff75b2 */ /* 0x0004620008000100 */
[----:B------:R2:W1:Y:S02]  /*0b20*/  SYNCS.EXCH.64 URZ, [UR5+0x108], UR12 ;  /* 0x0001080c05ff75b2 */ /* 0x0004640008000100 */
[----:B--2---:R-:W-:Y:S01]  /*0b30*/  NOP ;  /* 0x0000000000007918 */ /* 0x004fe20000000000 */
.L_x_13:
[----:B------:R-:W2:Y:S01]  /*0b40*/  SHFL.IDX PT, R2, R173, RZ, 0x1f ;  /* 0x00001fffad027589 */ /* 0x000ea200000e0000 */
[----:B------:R-:W-:Y:S01]  /*0b50*/  NOP ;  /* 0x0000000000007918 */ /* 0x000fe20000000000 */
[----:B--2---:R-:W-:-:S13]  /*0b60*/  ISETP.NE.AND P0, PT, R2, 0x5, PT ;  /* 0x000000050200780c */ /* 0x004fda0003f05270 */
[----:B------:R-:W-:Y:S05]  /*0b70*/  @P0 BRA `(.L_x_14) ;  /* 0x0000000000580947 */ /* 0x000fea0003800000 */
[----:B-1----:R-:W1:Y:S01]  /*0b80*/  S2UR UR7, SR_CgaCtaId ;  /* 0x00000000000779c3 */ /* 0x002e620000008800 */
        /* <DEDUP_REMOVED lines=12> */
[----:B-1----:R2:W1:Y:S01]  /*0c50*/  SYNCS.EXCH.64 URZ, [UR7+0x110], UR10 ;  /* 0x0001100a07ff75b2 */ /* 0x0024620008000100 */
[----:B------:R2:W1:Y:S01]  /*0c60*/  SYNCS.EXCH.64 URZ, [UR7+0x130], UR4 ;  /* 0x0001300407ff75b2 */ /* 0x0004620008000100 */
[----:B------:R2:W1:Y:S01]  /*0c70*/  SYNCS.EXCH.64 URZ, [UR7+0x118], UR10 ;  /* 0x0001180a07ff75b2 */ /* 0x0004620008000100 */
[----:B------:R2:W1:Y:S01]  /*0c80*/  SYNCS.EXCH.64 URZ, [UR7+0x138], UR4 ;  /* 0x0001380407ff75b2 */ /* 0x0004620008000100 */
[----:B------:R2:W1:Y:S01]  /*0c90*/  SYNCS.EXCH.64 URZ, [UR7+0x120], UR10 ;  /* 0x0001200a07ff75b2 */ /* 0x0004620008000100 */
[----:B------:R2:W1:Y:S01]  /*0ca0*/  SYNCS.EXCH.64 URZ, [UR7+0x140], UR4 ;  /* 0x0001400407ff75b2 */ /* 0x0004620008000100 */
[----:B------:R2:W1:Y:S01]  /*0cb0*/  SYNCS.EXCH.64 URZ, [UR7+0x128], UR10 ;  /* 0x0001280a07ff75b2 */ /* 0x0004620008000100 */
[----:B------:R2:W1:Y:S02]  /*0cc0*/  SYNCS.EXCH.64 URZ, [UR7+0x148], UR4 ;  /* 0x0001480407ff75b2 */ /* 0x0004640008000100 */
[----:B--2---:R-:W-:Y:S01]  /*0cd0*/  NOP ;  /* 0x0000000000007918 */ /* 0x004fe20000000000 */
.L_x_14:
        /* <DEDUP_REMOVED lines=18> */
.L_x_15:
[----:B-1----:R-:W1:Y:S01]  /*0e00*/  S2UR UR5, SR_CTAID.X ;  /* 0x00000000000579c3 */ /* 0x002e620000002500 */
[----:B------:R-:W-:-:S05]  /*0e10*/  CS2R.32 R170, SR_CgaSize ;  /* 0x0000000000aa7805 */ /* 0x000fca0000008a00 */
[----:B------:R-:W-:-:S05]  /*0e20*/  IMAD R170, R170, -0xa0, RZ ;  /* 0xffffff60aaaa7824 */ /* 0x000fca00078e02ff */
[----:B------:R-:W-:-:S14]  /*0e30*/  R2UR UR9, R170 ;  /* 0x00000000aa0972ca */ /* 0x000fdc00000e0000 */
[----:B------:R-:W2:Y:S01]  /*0e40*/  LDCU UR9, c[0x0][UR9+0x2b0] ;  /* 0x00005600090977ac */ /* 0x000ea20008000800 */
[----:B------:R-:W-:Y:S01]  /*0e50*/  NOP ;  /* 0x0000000000007918 */ /* 0x000fe20000000000 */
[----:B------:R-:W-:-:S05]  /*0e60*/  CS2R.32 R170, SR_CgaSize ;  /* 0x0000000000aa7805 */ /* 0x000fca0000008a00 */
[----:B------:R-:W-:-:S05]  /*0e70*/  IMAD R170, R170, -0xa0, RZ ;  /* 0xffffff60aaaa7824 */ /* 0x000fca00078e02ff */
[----:B------:R-:W-:-:S14]  /*0e80*/  R2UR UR7, R170 ;  /* 0x00000000aa0772ca */ /* 0x000fdc00000e0000 */
[----:B------:R-:W3:Y:S01]  /*0e90*/  LDCU UR7, c[0x0][UR7+0x2b4] ;  /* 0x00005680070777ac */ /* 0x000ee20008000800 */
[----:B------:R-:W4:Y:S08]  /*0ea0*/  S2UR UR4, SR_CTAID.Y ;  /* 0x00000000000479c3 */ /* 0x000f300000002600 */
[----:B------:R-:W3:Y:S01]  /*0eb0*/  LDC R9, c[0x0][0xb24] ;  /* 0x0002c900ff097b82 */ /* 0x000ee20000000800 */
[----:B-1----:R-:W-:-:S02]  /*0ec0*/  I2FP.F32.U32 R5, UR5 ;  /* 0x0000000500057c45 */ /* 0x002fc40008201000 */
[----:B------:R-:W-:-:S05]  /*0ed0*/  CS2R.32 R3, SR_CgaSize ;  /* 0x0000000000037805 */ /* 0x000fca0000008a00 */
[----:B------:R-:W-:-:S06]  /*0ee0*/  IMAD R3, R3, -0xa0, RZ ;  /* 0xffffff6003037824 */ /* 0x000fcc00078e02ff */
[----:B------:R-:W1:Y:S01]  /*0ef0*/  LDC R3, c[0x0][R3+0x2a0] ;  /* 0x0000a80003037b82 */ /* 0x000e620000000800 */
[----:B------:R-:W-:Y:S01]  /*0f00*/  MOV R21, UR5 ;  /* 0x0000000500157c02 */ /* 0x000fe20008000f00 */
[----:B--2---:R-:W-:Y:S01]  /*0f10*/  FMUL R5, R5, UR9 ;  /* 0x0000000905057c20 */ /* 0x004fe20008400000 */
[----:B----4-:R-:W-:Y:S02]  /*0f20*/  I2FP.F32.U32 R4, UR4 ;  /* 0x0000000400047c45 */ /* 0x010fe40008201000 */
[----:B------:R-:W-:-:S05]  /*0f30*/  CS2R.32 R2, SR_CgaSize ;  /* 0x0000000000027805 */ /* 0x000fca0000008a00 */
[----:B------:R-:W-:-:S06]  /*0f40*/  IMAD R2, R2, -0xa0, RZ ;  /* 0xffffff6002027824 */ /* 0x000fcc00078e02ff */
[----:B------:R-:W2:Y:S01]  /*0f50*/  LDC R2, c[0x0][R2+0x2a4] ;  /* 0x0000a90002027b82 */ /* 0x000ea20000000800 */
[----:B------:R-:W4:Y:S01]  /*0f60*/  F2I.U32.TRUNC.NTZ R170, R5 ;  /* 0x0000000500aa7305 */ /* 0x000f22000020f000 */
[----:B------:R-:W-:Y:S01]  /*0f70*/  MOV R20, UR4 ;  /* 0x0000000400147c02 */ /* 0x000fe20008000f00 */
[----:B---3--:R-:W-:-:S05]  /*0f80*/  FMUL R4, R4, UR7 ;  /* 0x0000000704047c20 */ /* 0x008fca0008400000 */
[----:B------:R-:W-:Y:S01]  /*0f90*/  BAR.SYNC.DEFER_BLOCKING 0x0 ;  /* 0x0000000000007b1d */ /* 0x000fe20000010000 */
[----:B------:R-:W-:-:S05]  /*0fa0*/  ISETP.GE.AND P0, PT, R9, 0x1, PT ;  /* 0x000000010900780c */ /* 0x000fca0003f06270 */
[----:B------:R-:W3:Y:S02]  /*0fb0*/  F2I.U32.TRUNC.NTZ R147, R4 ;  /* 0x0000000400937305 */ /* 0x000ee4000020f000 */
[----:B------:R-:W2:Y:S01]  /*0fc0*/  S2UR UR36, SR_CTAID.Z ;  /* 0x00000000002479c3 */ /* 0x000ea20000002700 */
[----:B----4-:R-:W-:-:S05]  /*0fd0*/  IADD3 R170, PT, PT, -R170, RZ, RZ ;  /* 0x000000ffaaaa7210 */ /* 0x010fca0007ffe1ff */
[----:B-1----:R-:W-:Y:S01]  /*0fe0*/  IMAD R170, R3, R170, UR5 ;  /* 0x0000000503aa7e24 */ /* 0x002fe2000f8e02aa */
[----:B---3--:R-:W-:-:S05]  /*0ff0*/  IADD3 R147, PT, PT, -R147, RZ, RZ ;  /* 0x000000ff93937210 */ /* 0x008fca0007ffe1ff */
[----:B--2---:R-:W-:Y:S01]  /*1000*/  IMAD R147, R2, R147, UR4 ;  /* 0x0000000402937e24 */ /* 0x004fe2000f8e0293 */
[----:B------:R-:W-:Y:S06]  /*1010*/  @!P0 BRA `(.L_x_16) ;  /* 0x0000000000b88947 */ /* 0x000fec0003800000 */
[----:B------:R-:W1:Y:S01]  /*1020*/  LDC.64 R4, c[0x0][0xb18] ;  /* 0x0002c600ff047b82 */ /* 0x000e620000000a00 */
[----:B------:R-:W-:-:S07]  /*1030*/  ISETP.NE.AND P0, PT, R9, 0x1, PT ;  /* 0x000000010900780c */ /* 0x000fce0003f05270 */
[----:B------:R-:W2:Y:S08]  /*1040*/  LDC R10, c[0x0][0xb0c] ;  /* 0x0002c300ff0a7b82 */ /* 0x000eb00000000800 */
[----:B------:R-:W3:Y:S08]  /*1050*/  LDC R11, c[0x0][0x370] ;  /* 0x0000dc00ff0b7b82 */ /* 0x000ef00000000800 */
[----:B------:R-:W4:Y:S01]  /*1060*/  LDC R12, c[0x0][0x374] ;  /* 0x0000dd00ff0c7b82 */ /* 0x000f220000000800 */
[----:B-1----:R-:W-:-:S07]  /*1070*/  ISETP.NE.AND P1, PT, R4, 0x1, PT ;  /* 0x000000010400780c */ /* 0x002fce0003f25270 */
[----:B------:R-:W3:Y:S01]  /*1080*/  LDC.64 R6, c[0x0][0xb10] ;  /* 0x0002c400ff067b82 */ /* 0x000ee20000000a00 */
[----:B--2---:R-:W-:-:S07]  /*1090*/  ISETP.NE.AND P2, PT, R10, 0x1, PT ;  /* 0x000000010a00780c */ /* 0x004fce0003f45270 */
[----:B------:R-:W1:Y:S08]  /*10a0*/  LDC R8, c[0x0][0xb20] ;  /* 0x0002c800ff087b82 */ /* 0x000e700000000800 */
[----:B------:R-:W2:Y:S01]  /*10b0*/  LDC.64 R2, c[0x0][0xb28] ;  /* 0x0002ca00ff027b82 */ /* 0x000ea20000000a00 */
[----:B----4-:R-:W-:-:S04]  /*10c0*/  IMAD.HI.U32 R13, R12, R5, RZ ;  /* 0x000000050c0d7227 */ /* 0x010fc800078e00ff */
[----:B------:R-:W-:-:S04]  /*10d0*/  IMAD.HI.U32 R5, R20, R5, RZ ;  /* 0x0000000514057227 */ /* 0x000fc800078e00ff */
[----:B---3--:R-:W-:-:S04]  /*10e0*/  IMAD.HI.U32 R14, R11, R6, RZ ;  /* 0x000000060b0e7227 */ /* 0x008fc800078e00ff */
[C---:B------:R-:W-:Y:S01]  /*10f0*/  IMAD.HI.U32 R16, R21.reuse, R6, RZ ;  /* 0x0000000615107227 */ /* 0x040fe200078e00ff */
[-C--:B------:R-:W-:Y:S02]  /*1100*/  @P2 SHF.R.U32.HI R11, RZ, R7.reuse, R14 ;  /* 0x00000007ff0b2219 */ /* 0x080fe4000001160e */
[-C--:B-1----:R-:W-:Y:S02]  /*1110*/  @P1 SHF.R.U32.HI R12, RZ, R8.reuse, R13 ;  /* 0x00000008ff0c1219 */ /* 0x082fe4000001160d */
[----:B------:R-:W-:Y:S02]  /*1120*/  SHF.R.U32.HI R5, RZ, R8, R5 ;  /* 0x00000008ff057219 */ /* 0x000fe40000011605 */
[----:B------:R-:W-:Y:S02]  /*1130*/  SHF.R.U32.HI R16, RZ, R7, R16 ;  /* 0x00000007ff107219 */ /* 0x000fe40000011610 */
[----:B------:R-:W-:Y:S01]  /*1140*/  SEL R5, R20, R5, !P1 ;  /* 0x0000000514057207 */ /* 0x000fe20004800000 */
[----:B--2---:R-:W-:Y:S01]  /*1150*/  IMAD.HI.U32 R14, R12, R2, RZ ;  /* 0x000000020c0e7227 */ /* 0x004fe200078e00ff */
[----:B------:R-:W-:-:S02]  /*1160*/  SEL R7, R21, R16, !P2 ;  /* 0x0000001015077207 */ /* 0x000fc40005000000 */
[----:B------:R-:W-:Y:S01]  /*1170*/  IADD3 R13, PT, PT, -R5, RZ, RZ ;  /* 0x000000ff050d7210 */ /* 0x000fe20007ffe1ff */
[----:B------:R-:W-:Y:S01]  /*1180*/  IMAD.HI.U32 R6, R11, R2, RZ ;  /* 0x000000020b067227 */ /* 0x000fe200078e00ff */
[----:B------:R-:W-:-:S03]  /*1190*/  @P0 SHF.R.U32.HI R12, RZ, R3, R14 ;  /* 0x00000003ff0c0219 */ /* 0x000fc6000001160e */
[----:B------:R-:W-:Y:S01]  /*11a0*/  IMAD R13, R4, R13, R20 ;  /* 0x0000000d040d7224 */ /* 0x000fe200078e0214 */
[----:B------:R-:W-:Y:S01]  /*11b0*/  @P0 SHF.R.U32.HI R11, RZ, R3, R6 ;  /* 0x00000003ff0b0219 */ /* 0x000fe20000011606 */
[----:B------:R-:W-:-:S04]  /*11c0*/  IMAD R12, R12, R9, RZ ;  /* 0x000000090c0c7224 */ /* 0x000fc800078e02ff */
[----:B------:R-:W-:Y:S01]  /*11d0*/  IMAD R6, R11, R9, RZ ;  /* 0x000000090b067224 */ /* 0x000fe200078e02ff */
[----:B------:R-:W-:-:S04]  /*11e0*/  ISETP.GE.AND P1, PT, R5, R12, PT ;  /* 0x0000000c0500720c */ /* 0x000fc80003f26270 */
[----:B------:R-:W-:Y:S01]  /*11f0*/  ISETP.GE.OR P1, PT, R7, R6, P1 ;  /* 0x000000060700720c */ /* 0x000fe20000f26670 */
[----:B------:R-:W-:-:S05]  /*1200*/  IMAD.HI.U32 R6, R5, R2, RZ ;  /* 0x0000000205067227 */ /* 0x000fca00078e00ff */
[----:B------:R-:W-:-:S04]  /*1210*/  SHF.R.U32.HI R6, RZ, R3, R6 ;  /* 0x00000003ff067219 */ /* 0x000fc80000011606 */
[----:B------:R-:W-:-:S03]  /*1220*/  SEL R6, R5, R6, !P0 ;  /* 0x0000000605067207 */ /* 0x000fc60004000000 */
[----:B------:R-:W-:Y:S01]  /*1230*/  @!P1 IMAD.HI.U32 R8, R7, R2, RZ ;  /* 0x0000000207089227 */ /* 0x000fe200078e00ff */
[----:B------:R-:W-:-:S04]  /*1240*/  IADD3 R2, PT, PT, -R6, RZ, RZ ;  /* 0x000000ff06027210 */ /* 0x000fc80007ffe1ff */
[----:B------:R-:W-:Y:S01]  /*1250*/  @!P1 SHF.R.U32.HI R8, RZ, R3, R8 ;  /* 0x00000003ff089219 */ /* 0x000fe20000011608 */
[----:B------:R-:W-:-:S03]  /*1260*/  IMAD R2, R9, R2, R5 ;  /* 0x0000000209027224 */ /* 0x000fc600078e0205 */
[----:B------:R-:W-:-:S05]  /*1270*/  @!P1 SEL R3, R7, R8, !P0 ;  /* 0x0000000807039207 */ /* 0x000fca0004000000 */
[--C-:B------:R-:W-:Y:S02]  /*1280*/  @!P1 IMAD.IADD R6, R6, 0x1, -R3.reuse ;  /* 0x0000000106069824 */ /* 0x100fe400078e0a03 */
[----:B------:R-:W-:Y:S01]  /*1290*/  @!P1 IMAD R3, R2, R11, R3 ;  /* 0x0000000b02039224 */ /* 0x000fe200078e0203 */
[----:B------:R-:W-:Y:S01]  /*12a0*/  IADD3 R2, PT, PT, -R7, RZ, RZ ;  /* 0x000000ff07027210 */ /* 0x000fe20007ffe1ff */
[----:B------:R-:W-:Y:S02]  /*12b0*/  @!P1 IMAD R5, R6, R9, R7 ;  /* 0x0000000906059224 */ /* 0x000fe400078e0207 */
[----:B------:R-:W-:Y:S02]  /*12c0*/  @!P1 IMAD.MOV.U32 R7, RZ, RZ, R3 ;  /* 0x000000ffff079224 */ /* 0x000fe400078e0003 */
[----:B------:R-:W-:Y:S02]  /*12d0*/  IMAD R2, R10, R2, R21 ;  /* 0x000000020a027224 */ /* 0x000fe400078e0215 */
[----:B------:R-:W-:-:S02]  /*12e0*/  IMAD R20, R5, R4, R13 ;  /* 0x0000000405147224 */ /* 0x000fc400078e020d */
[----:B------:R-:W-:Y:S02]  /*12f0*/  IMAD R21, R7, R10, R2 ;  /* 0x0000000a07157224 */ /* 0x000fe400078e0202 */
.L_x_16:
[----:B------:R-:W1:Y:S01]  /*1300*/  LDCU UR4, c[0x0][0xb30] ;  /* 0x00016600ff0477ac */ /* 0x000e620008000800 */
[----:B------:R-:W2:Y:S08]  /*1310*/  S2UR UR37, SR_CgaCtaId ;  /* 0x00000000002579c3 */ /* 0x000eb00000008800 */
[----:B------:R-:W3:Y:S01]  /*1320*/  LDC R72, c[0x0][0xb24] ;  /* 0x0002c900ff487b82 */ /* 0x000ee20000000800 */
[----:B-1----:R-:W-:-:S09]  /*1330*/  UISETP.NE.AND UP1, UPT, UR4, 0x1, UPT ;  /* 0x000000010400788c */ /* 0x002fd2000bf25270 */
[----:B--2---:R-:W-:Y:S05]  /*1340*/  BRA.U UP1, `(.L_x_17) ;  /* 0x0000000101407547 */ /* 0x004fea000b800000 */
[----:B------:R-:W1:Y:S08]  /*1350*/  LDC.64 R4, c[0x0][0xb10] ;  /* 0x0002c400ff047b82 */ /* 0x000e700000000a00 */
[----:B------:R-:W2:Y:S08]  /*1360*/  LDC.64 R2, c[0x0][0xb18] ;  /* 0x0002c600ff027b82 */ /* 0x000eb00000000a00 */
[----:B------:R-:W4:Y:S08]  /*1370*/  LDC R6, c[0x0][0xb20] ;  /* 0x0002c800ff067b82 */ /* 0x000f300000000800 */
[----:B------:R-:W3:Y:S01]  /*1380*/  LDC R8, c[0x0][0xb0c] ;  /* 0x0002c300ff087b82 */ /* 0x000ee20000000800 */
[----:B-1----:R-:W-:-:S05]  /*1390*/  IMAD.HI.U32 R4, R21, R4, RZ ;  /* 0x0000000415047227 */ /* 0x002fca00078e00ff */
[----:B------:R-:W-:Y:S01]  /*13a0*/  SHF.R.U32.HI R4, RZ, R5, R4 ;  /* 0x00000005ff047219 */ /* 0x000fe20000011604 */
[----:B--2---:R-:W-:Y:S01]  /*13b0*/  IMAD.HI.U32 R3, R20, R3, RZ ;  /* 0x0000000314037227 */ /* 0x004fe200078e00ff */
[----:B------:R-:W-:-:S04]  /*13c0*/  ISETP.NE.AND P0, PT, R2, 0x1, PT ;  /* 0x000000010200780c */ /* 0x000fc80003f05270 */
[----:B----4-:R-:W-:-:S04]  /*13d0*/  SHF.R.U32.HI R3, RZ, R6, R3 ;  /* 0x00000006ff037219 */ /* 0x010fc80000011603 */
[----:B------:R-:W-:Y:S02]  /*13e0*/  SEL R3, R20, R3, !P0 ;  /* 0x0000000314037207 */ /* 0x000fe40004000000 */
[----:B---3--:R-:W-:-:S04]  /*13f0*/  ISETP.NE.AND P1, PT, R8, 0x1, PT ;  /* 0x000000010800780c */ /* 0x008fc80003f25270 */
[----:B------:R-:W-:-:S05]  /*1400*/  SEL R4, R21, R4, !P1 ;  /* 0x0000000415047207 */ /* 0x000fca0004800000 */
[----:B------:R-:W-:Y:S02]  /*1410*/  IMAD.IADD R5, R3, 0x1, -R4 ;  /* 0x0000000103057824 */ /* 0x000fe400078e0a04 */
[----:B------:R-:W-:Y:S02]  /*1420*/  IMAD.IADD R3, R4, 0x1, -R3 ;  /* 0x0000000104037824 */ /* 0x000fe400078e0a03 */
[----:B------:R-:W-:Y:S02]  /*1430*/  IMAD R21, R5, R8, R21 ;  /* 0x0000000805157224 */ /* 0x000fe400078e0215 */
[----:B------:R-:W-:-:S07]  /*1440*/  IMAD R20, R3, R2, R20 ;  /* 0x0000000203147224 */ /* 0x000fce00078e0214 */
.L_x_17:
[----:B------:R-:W-:Y:S01]  /*1450*/  BAR.SYNC.DEFER_BLOCKING 0x0 ;  /* 0x0000000000007b1d */ /* 0x000fe20000010000 */
[----:B------:R-:W-:Y:S01]  /*1460*/  UISETP.NE.AND UP1, UPT, UR8, 0x2, UPT ;  /* 0x000000020800788c */ /* 0x000fe2000bf25270 */
[----:B------:R-:W-:Y:S02]  /*1470*/  ISETP.NE.OR P5, PT, R0, 0x2, !P5 ;  /* 0x000000020000780c */ /* 0x000fe40006fa5670 */
[----:B------:R-:W-:-:S06]  /*1480*/  LOP3.LUT R2, R189, 0x1f, RZ, 0xc0, !PT ;  /* 0x0000001fbd027812 */ /* 0x000fcc00078ec0ff */
[----:B------:R-:W-:Y:S05]  /*1490*/  BRA.U UP1, `(.L_x_18) ;  /* 0x0000001501747547 */ /* 0x000fea000b800000 */
[----:B------:R-:W1:Y:S01]  /*14a0*/  LDCU UR13, c[0x0][0x38c] ;  /* 0x00007180ff0d77ac */ /* 0x000e620008000800 */
[----:B------:R-:W2:Y:S01]  /*14b0*/  LDC R9, c[0x0][0x370] ;  /* 0x0000dc00ff097b82 */ /* 0x000ea20000000800 */
[----:B------:R-:W-:Y:S01]  /*14c0*/  PLOP3.LUT P1, PT, PT, PT, UP2, 0x80, 0x8 ;  /* 0x000000000008781c */ /* 0x000fe20003f2f028 */
[----:B------:R-:W-:Y:S01]  /*14d0*/  IMAD.MOV.U32 R15, RZ, RZ, 0x1 ;  /* 0x00000001ff0f7424 */ /* 0x000fe200078e00ff */
[----:B------:R-:W-:Y:S01]  /*14e0*/  ISETP.EQ.OR P4, PT, R2, RZ, P5 ;  /* 0x000000ff0200720c */ /* 0x000fe20002f82670 */
[----:B------:R-:W-:Y:S01]  /*14f0*/  IMAD.MOV.U32 R14, RZ, RZ, RZ ;  /* 0x000000ffff0e7224 */ /* 0x000fe200078e00ff */
[----:B------:R-:W-:Y:S02]  /*1500*/  PLOP3.LUT P1, PT, P1, PT, PT, 0x8, 0x80 ;  /* 0x000000000080781c */ /* 0x000fe40000f2e170 */
[----:B------:R-:W-:Y:S01]  /*1510*/  CS2R R12, SRZ ;  /* 0x00000000000c7805 */ /* 0x000fe2000001ff00 */
[----:B------:R-:W-:Y:S01]  /*1520*/  IMAD.MOV.U32 R10, RZ, RZ, 0x1 ;  /* 0x00000001ff0a7424 */ /* 0x000fe200078e00ff */
[----:B------:R-:W4:Y:S01]  /*1530*/  LDC R0, c[0x0][0x374] ;  /* 0x0000dd00ff007b82 */ /* 0x000f220000000800 */
[----:B------:R-:W2:Y:S01]  /*1540*/  LDCU.64 UR22, c[0x0][0x348] ;  /* 0x00006900ff1677ac */ /* 0x000ea20008000a00 */
[----:B------:R-:W-:Y:S01]  /*1550*/  UMOV UR6, URZ ;  /* 0x000000ff00067c82 */ /* 0x000fe20008000000 */
[----:B-1----:R-:W-:-:S04]  /*1560*/  UIADD3 UR5, UPT, UPT, UR13, 0x3f, URZ ;  /* 0x0000003f0d057890 */ /* 0x002fc8000fffe0ff */
[----:B------:R-:W-:-:S04]  /*1570*/  USHF.R.S32.HI UR4, URZ, 0x1f, UR5 ;  /* 0x0000001fff047899 */ /* 0x000fc80008011405 */
[----:B------:R-:W-:-:S04]  /*1580*/  ULEA.HI UR4, UR4, UR5, URZ, 0x6 ;  /* 0x0000000504047291 */ /* 0x000fc8000f8f30ff */
[----:B------:R-:W-:Y:S02]  /*1590*/  USHF.R.S32.HI UR15, URZ, 0x6, UR4 ;  /* 0x00000006ff0f7899 */ /* 0x000fe40008011404 */
[----:B------:R-:W-:Y:S02]  /*15a0*/  UIADD3 UR4, UPT, UPT, UR13, -0x1, URZ ;  /* 0xffffffff0d047890 */ /* 0x000fe4000fffe0ff */
[----:B------:R-:W-:Y:S02]  /*15b0*/  UISETP.LT.U32.AND UP0, UPT, UR15, 0xc, UPT ;  /* 0x0000000c0f00788c */ /* 0x000fe4000bf01070 */
[----:B------:R-:W-:Y:S02]  /*15c0*/  UISETP.GE.U32.AND UP1, UPT, UR4, -0x7f, UPT ;  /* 0xffffff810400788c */ /* 0x000fe4000bf26070 */
[----:B------:R-:W-:Y:S02]  /*15d0*/  USEL UR14, UR15, 0xc, UP0 ;  /* 0x0000000c0f0e7887 */ /* 0x000fe40008000000 */
[----:B------:R-:W-:-:S02]  /*15e0*/  UIADD3 UR13, UPT, UPT, UR13, 0x7e, URZ ;  /* 0x0000007e0d0d7890 */ /* 0x000fc4000fffe0ff */
[----:B------:R-:W-:Y:S02]  /*15f0*/  UIADD3 UR5, UPT, UPT, UR14, -0x1, URZ ;  /* 0xffffffff0e057890 */ /* 0x000fe4000fffe0ff */
[----:B------:R-:W-:-:S03]  /*1600*/  UIADD3 UR7, UPT, UPT, UR15, -UR14, URZ ;  /* 0x8000000e0f077290 */ /* 0x000fc6000fffe0ff */
[----:B------:R-:W-:-:S04]  /*1610*/  @UP1 UIADD3 UR5, UPT, UPT, UR14, URZ, URZ ;  /* 0x000000ff0e051290 */ /* 0x000fc8000fffe0ff */
[----:B--2---:R-:W-:-:S12]  /*1620*/  UIADD3 UR5, UPT, UPT, UR5, 0x1, URZ ;  /* 0x0000000105057890 */ /* 0x004fd8000fffe0ff */
.L_x_36:
[----:B------:R-:W-:Y:S01]  /*1630*/  UISETP.NE.AND UP0, UPT, UR37, URZ, UPT ;  /* 0x000000ff2500728c */ /* 0x000fe2000bf05270 */
[----:B------:R-:W1:Y:S08]  /*1640*/  S2UR UR37, SR_CgaCtaId ;  /* 0x00000000002579c3 */ /* 0x000e700000008800 */
[----:B------:R-:W-:Y:S05]  /*1650*/  BRA.U UP0, `(.L_x_19) ;  /* 0x0000000100347547 */ /* 0x000fea000b800000 */
[----:B------:R-:W2:Y:S01]  /*1660*/  S2R R2, SR_CgaCtaId ;  /* 0x0000000000027919 */ /* 0x000ea20000008800 */
[----:B------:R-:W-:-:S04]  /*1670*/  MOV R3, 0x400 ;  /* 0x0000040000037802 */ /* 0x000fc80000000f00 */
[----:B--2---:R-:W-:Y:S02]  /*1680*/  LEA R3, R2, R3, 0x18 ;  /* 0x0000000302037211 */ /* 0x004fe400078ec0ff */
[----:B------:R-:W-:-:S03]  /*1690*/  SHF.L.U32 R2, R10, 0x1f, RZ ;  /* 0x0000001f0a027819 */ /* 0x000fc600000006ff */
[----:B------:R-:W-:-:S04]  /*16a0*/  IMAD R3, R12, 0x8, R3 ;  /* 0x000000080c037824 */ /* 0x000fc800078e0203 */
[----:B------:R-:W2:Y:S02]  /*16b0*/  SYNCS.PHASECHK.TRANS64.TRYWAIT P0, [R3+URZ+0x160], R2 ;  /* 0x00016002030075a7 */ /* 0x000ea400080011ff */
[----:B--2---:R-:W-:Y:S05]  /*16c0*/  @!P0 BRA `(.L_x_20) ;  /* 0x0000006c00fc8947 */ /* 0x004fea0003800000 */
.L_x_115:
[----:B------:R-:W-:Y:S01]  /*16d0*/  VIADD R12, R12, 0x1 ;  /* 0x000000010c0c7836 */ /* 0x000fe20000000000 */
[----:B------:R2:W-:Y:S04]  /*16e0*/  SYNCS.ARRIVE.TRANS64.A1T0 RZ, [R3+URZ+0x150], RZ ;  /* 0x000150ff03ff79a7 */ /* 0x0005e800081000ff */
[----:B------:R-:W-:-:S04]  /*16f0*/  ISETP.NE.AND P0, PT, R12, 0x2, PT ;  /* 0x000000020c00780c */ /* 0x000fc80003f05270 */
[----:B------:R-:W-:Y:S02]  /*1700*/  SEL R12, R12, RZ, P0 ;  /* 0x000000ff0c0c7207 */ /* 0x000fe40000000000 */
[----:B--2---:R-:W-:-:S04]  /*1710*/  SEL R3, RZ, 0x1, P0 ;  /* 0x00000001ff037807 */ /* 0x004fc80000000000 */
[----:B------:R-:W-:-:S07]  /*1720*/  LOP3.LUT R10, R10, R3, RZ, 0x3c, !PT ;  /* 0x000000030a0a7212 */ /* 0x000fce00078e3cff */
.L_x_19:
[----:B------:R-:W-:Y:S01]  /*1730*/  UMOV UR4, 0x400 ;  /* 0x0000040000047882 */ /* 0x000fe20000000000 */
[----:B------:R-:W-:Y:S01]  /*1740*/  SHF.L.U32 R2, R15, 0x1f, RZ ;  /* 0x0000001f0f027819 */ /* 0x000fe200000006ff */
[----:B-1----:R-:W-:Y:S01]  /*1750*/  ULEA UR4, UR37, UR4, 0x18 ;  /* 0x0000000425047291 */ /* 0x002fe2000f8ec0ff */
[----:B------:R-:W-:Y:S01]  /*1760*/  R2UR UR35, R21 ;  /* 0x00000000152372ca */ /* 0x000fe200000e0000 */
[----:B------:R-:W-:Y:S01]  /*1770*/  UISETP.GE.U32.AND UP0, UPT, UR13, 0x7f, UPT ;  /* 0x0000007f0d00788c */ /* 0x000fe2000bf06070 */
[----:B------:R-:W-:Y:S01]  /*1780*/  R2UR UR11, R20 ;  /* 0x00000000140b72ca */ /* 0x000fe200000e0000 */
[----:B------:R-:W-:Y:S01]  /*1790*/  ULEA UR8, UR6, UR4, 0x3 ;  /* 0x0000000406087291 */ /* 0x000fe2000f8e18ff */
[----:B------:R-:W-:-:S08]  /*17a0*/  UMOV UR24, URZ ;  /* 0x000000ff00187c82 */ /* 0x000fd00008000000 */
[----:B------:R1:W2:Y:S01]  /*17b0*/  SYNCS.PHASECHK.TRANS64.TRYWAIT P0, [UR8+0x60], R2 ;  /* 0x00006002ff0075a7 */ /* 0x0002a20008001108 */
[----:B------:R-:W-:Y:S02]  /*17c0*/  USHF.L.U32 UR35, UR35, 0x7, URZ ;  /* 0x0000000723237899 */ /* 0x000fe400080006ff */
[----:B------:R-:W-:Y:S01]  /*17d0*/  USHF.L.U32 UR11, UR11, 0x7, URZ ;  /* 0x000000070b0b7899 */ /* 0x000fe200080006ff */
[----:B------:R-:W-:Y:S11]  /*17e0*/  BRA.U !UP0, `(.L_x_21) ;  /* 0x0000000108a47547 */ /* 0x000ff6000b800000 */
[----:B------:R-:W-:Y:S01]  /*17f0*/  UMOV UR16, URZ ;  /* 0x000000ff00107c82 */ /* 0x000fe20008000000 */
[----:B------:R-:W-:-:S05]  /*1800*/  UMOV UR17, UR6 ;  /* 0x0000000600117c82 */ /* 0x000fca0008000000 */
.L_x_26:
[----:B-1----:R-:W-:Y:S01]  /*1810*/  ULEA UR33, UR17, UR4, 0x3 ;  /* 0x0000000411217291 */ /* 0x002fe2000f8e18ff */
[----:B--2---:R-:W-:Y:S01]  /*1820*/  @!P5 MOV R3, 0x4000 ;  /* 0x000040000003d802 */ /* 0x004fe20000000f00 */
[----:B--2---:R-:W-:Y:S10]  /*1830*/  @P0 BRA `(.L_x_22) ;  /* 0x00000000000c0947 */ /* 0x004ff40003800000 */
[----:B------:R-:W-:-:S04]  /*1840*/  SHF.L.U32 R5, R15, 0x1f, RZ ;  /* 0x0000001f0f057819 */ /* 0x000fc800000006ff */
[----:B------:R-:W2:Y:S02]  /*1850*/  SYNCS.PHASECHK.TRANS64.TRYWAIT P0, [UR33+0x60], R5 ;  /* 0x00006005ff0075a7 */ /* 0x000ea40008001121 */
[----:B--2---:R-:W-:Y:S05]  /*1860*/  @!P0 BRA `(.L_x_23) ;  /* 0x0000006c00a88947 */ /* 0x004fea0003800000 */
.L_x_22:
[----:B------:R2:W-:Y:S01]  /*1870*/  @!P5 SYNCS.ARRIVE.TRANS64 RZ, [UR33], R3 ;  /* 0x00000003ffffd9a7 */ /* 0x0005e20008000021 */
[----:B------:R-:W-:Y:S04]  /*1880*/  BSSY.RECONVERGENT B0, `(.L_x_24) ;  /* 0x0000003000007945 */ /* 0x000fe80003800200 */
[----:B------:R-:W-:Y:S05]  /*1890*/  @P4 BRA `(.L_x_25) ;  /* 0x0000000000044947 */ /* 0x000fea0003800000 */
[----:B------:R-:W-:Y:S05]  /*18a0*/  BPT.TRAP 0x1 ;  /* 0x000000040000795c */ /* 0x000fea0000300000 */
.L_x_25:
[----:B------:R-:W-:Y:S05]  /*18b0*/  BSYNC.RECONVERGENT B0 ;  /* 0x0000000000007941 */ /* 0x000fea0003800200 */
.L_x_24:
[----:B------:R-:W-:Y:S02]  /*18c0*/  UIADD3 UR6, UPT, UPT, UR17, 0x1, URZ ;  /* 0x0000000111067890 */ /* 0x000fe4000fffe0ff */
[----:B------:R-:W-:Y:S02]  /*18d0*/  UIADD3 UR26, UP1, UPT, UR22, 0x80, URZ ;  /* 0x00000080161a7890 */ /* 0x000fe4000ff3e0ff */
[----:B------:R-:W-:Y:S02]  /*18e0*/  UISETP.NE.AND UP0, UPT, UR6, 0xc, UPT ;  /* 0x0000000c0600788c */ /* 0x000fe4000bf05270 */
[----:B------:R-:W-:Y:S02]  /*18f0*/  USHF.L.U32 UR34, UR16, 0x6, URZ ;  /* 0x0000000610227899 */ /* 0x000fe400080006ff */
[----:B------:R-:W-:Y:S02]  /*1900*/  USEL UR9, URZ, 0x1, UP0 ;  /* 0x00000001ff097887 */ /* 0x000fe40008000000 */
[----:B------:R-:W-:-:S02]  /*1910*/  USEL UR6, UR6, URZ, UP0 ;  /* 0x000000ff06067287 */ /* 0x000fc40008000000 */
[----:B------:R-:W-:Y:S02]  /*1920*/  UIADD3 UR20, UP0, UPT, UR22, 0x180, URZ ;  /* 0x0000018016147890 */ /* 0x000fe4000ff1e0ff */
[----:B------:R-:W-:Y:S01]  /*1930*/  ULEA UR8, UR6, UR4, 0x3 ;  /* 0x0000000406087291 */ /* 0x000fe2000f8e18ff */
[----:B------:R-:W-:Y:S01]  /*1940*/  LOP3.LUT R15, R15, UR9, RZ, 0x3c, !PT ;  /* 0x000000090f0f7c12 */ /* 0x000fe2000f8e3cff */
[----:B------:R-:W-:Y:S02]  /*1950*/  UIADD3.X UR27, UPT, UPT, URZ, UR23, URZ, UP1, !UPT ;  /* 0x00000017ff1b7290 */ /* 0x000fe40008ffe4ff */
[----:B------:R-:W-:Y:S01]  /*1960*/  UIADD3.X UR21, UPT, UPT, URZ, UR23, URZ, UP0, !UPT ;  /* 0x00000017ff157290 */ /* 0x000fe200087fe4ff */
[----:B-1----:R-:W-:Y:S01]  /*1970*/  SHF.L.U32 R2, R15, 0x1f, RZ ;  /* 0x0000001f0f027819 */ /* 0x002fe200000006ff */
[----:B------:R-:W-:Y:S01]  /*1980*/  UMOV UR18, 0x0 ;  /* 0x0000000000127882 */ /* 0x000fe20000000000 */
[----:B------:R-:W-:Y:S01]  /*1990*/  UMOV UR19, 0x10000000 ;  /* 0x1000000000137882 */ /* 0x000fe20000000000 */
[----:B------:R-:W-:Y:S01]  /*19a0*/  UMOV UR12, UR36 ;  /* 0x00000024000c7c82 */ /* 0x000fe20008000000 */
[----:B------:R1:W1:Y:S01]  /*19b0*/  SYNCS.PHASECHK.TRANS64.TRYWAIT P0, [UR8+0x60], R2 ;  /* 0x00006002ff0075a7 */ /* 0x0002620008001108 */
[----:B------:R-:W-:Y:S01]  /*19c0*/  ULEA UR8, UR17, UR4, 0xd ;  /* 0x0000000411087291 */ /* 0x000fe2000f8e68ff */
[----:B------:R-:W-:Y:S01]  /*19d0*/  UMOV UR9, UR33 ;  /* 0x0000002100097c82 */ /* 0x000fe20008000000 */
[----:B------:R-:W-:-:S02]  /*19e0*/  UMOV UR10, UR34 ;  /* 0x00000022000a7c82 */ /* 0x000fc40008000000 */
[----:B------:R-:W-:Y:S02]  /*19f0*/  UIADD3 UR32, UPT, UPT, UR8, 0x8400, URZ ;  /* 0x0000840008207890 */ /* 0x000fe4000fffe0ff */
[----:B------:R-:W-:Y:S02]  /*1a00*/  UIADD3 UR8, UPT, UPT, UR8, 0x20400, URZ ;  /* 0x0002040008087890 */ /* 0x000fe4000fffe0ff */
[----:B------:R-:W-:Y:S01]  /*1a10*/  UIADD3 UR16, UPT, UPT, UR16, 0x1, URZ ;  /* 0x0000000110107890 */ /* 0x000fe2000fffe0ff */
[----:B------:R-:W-:Y:S01]  /*1a20*/  UMOV UR24, UR5 ;  /* 0x0000000500187c82 */ /* 0x000fe20008000000 */
[----:B------:R-:W-:Y:S02]  /*1a30*/  UMOV UR17, UR6 ;  /* 0x0000000600117c82 */ /* 0x000fe40008000000 */
[----:B------:R-:W-:Y:S01]  /*1a40*/  UISETP.NE.AND UP0, UPT, UR16, UR5, UPT ;  /* 0x000000051000728c */ /* 0x000fe2000bf05270 */
[----:B------:R1:W-:Y:S02]  /*1a50*/  UTMALDG.3D [UR32], [UR26], desc[UR18] ;  /* 0x000012201a0075b4 */ /* 0x0003e40008011000 */
[----:B------:R1:W-:Y:S06]  /*1a60*/  UTMALDG.3D [UR8], [UR20], desc[UR18] ;  /* 0x00001208140075b4 */ /* 0x0003ec0008011000 */
[----:B------:R-:W-:Y:S05]  /*1a70*/  BRA.U UP0, `(.L_x_26) ;  /* 0xfffffffd00647547 */ /* 0x000fea000b83ffff */
.L_x_21:
[----:B-1----:R-:W-:Y:S01]  /*1a80*/  ULEA UR8, UR6, UR4, 0x3 ;  /* 0x0000000406087291 */ /* 0x002fe2000f8e18ff */
[----:B------:R-:W-:Y:S01]  /*1a90*/  SHF.L.U32 R2, R15, 0x1f, RZ ;  /* 0x0000001f0f027819 */ /* 0x000fe200000006ff */
[----:B------:R-:W-:Y:S01]  /*1aa0*/  @!P1 SYNCS.ARRIVE.TRANS64.A1T0 RZ, [UR4+0xe8], RZ ;  /* 0x0000e8ffffff99a7 */ /* 0x000fe20008100004 */
[----:B------:R-:W-:-:S06]  /*1ab0*/  UISETP.GT.AND UP0, UPT, UR15, UR14, UPT ;  /* 0x0000000e0f00728c */ /* 0x000fcc000bf04270 */
[----:B--2---:R1:W2:Y:S03]  /*1ac0*/  SYNCS.PHASECHK.TRANS64.TRYWAIT P0, [UR8+0x60], R2 ;  /* 0x00006002ff0075a7 */ /* 0x0042a60008001108 */
[----:B------:R-:W-:Y:S05]  /*1ad0*/  BRA.U !UP0, `(.L_x_27) ;  /* 0x0000000108a87547 */ /* 0x000fea000b800000 */
[----:B------:R-:W-:Y:S01]  /*1ae0*/  UIADD3 UR21, UPT, UPT, UR7, UR24, URZ ;  /* 0x0000001807157290 */ /* 0x000fe2000fffe0ff */
[----:B------:R-:W-:-:S11]  /*1af0*/  UMOV UR25, UR6 ;  /* 0x0000000600197c82 */ /* 0x000fd60008000000 */
.L_x_32:
[----:B-1----:R-:W-:Y:S01]  /*1b00*/  ULEA UR17, UR25, UR4, 0x3 ;  /* 0x0000000419117291 */ /* 0x002fe2000f8e18ff */
[----:B--2---:R-:W-:Y:S01]  /*1b10*/  @!P5 MOV R3, 0x4000 ;  /* 0x000040000003d802 */ /* 0x004fe20000000f00 */
[----:B--2---:R-:W-:Y:S10]  /*1b20*/  @P0 BRA `(.L_x_28) ;  /* 0x00000000000c0947 */ /* 0x004ff40003800000 */
[----:B------:R-:W-:-:S04]  /*1b30*/  SHF.L.U32 R5, R15, 0x1f, RZ ;  /* 0x0000001f0f057819 */ /* 0x000fc800000006ff */
[----:B------:R-:W2:Y:S02]  /*1b40*/  SYNCS.PHASECHK.TRANS64.TRYWAIT P0, [UR17+0x60], R5 ;  /* 0x00006005ff0075a7 */ /* 0x000ea40008001111 */
[----:B--2---:R-:W-:Y:S05]  /*1b50*/  @!P0 BRA `(.L_x_29) ;  /* 0x0000006c00048947 */ /* 0x004fea0003800000 */
.L_x_28:
[----:B------:R2:W-:Y:S01]  /*1b60*/  @!P5 SYNCS.ARRIVE.TRANS64 RZ, [UR17], R3 ;  /* 0x00000003ffffd9a7 */ /* 0x0005e20008000011 */
[----:B------:R-:W-:Y:S04]  /*1b70*/  BSSY.RECONVERGENT B0, `(.L_x_30) ;  /* 0x0000003000007945 */ /* 0x000fe80003800200 */
[----:B------:R-:W-:Y:S05]  /*1b80*/  @P4 BRA `(.L_x_31) ;  /* 0x0000000000044947 */ /* 0x000fea0003800000 */
[----:B------:R-:W-:Y:S05]  /*1b90*/  BPT.TRAP 0x1 ;  /* 0x000000040000795c */ /* 0x000fea0000300000 */
.L_x_31:
[----:B------:R-:W-:Y:S05]  /*1ba0*/  BSYNC.RECONVERGENT B0 ;  /* 0x0000000000007941 */ /* 0x000fea0003800200 */
.L_x_30:
        /* <DEDUP_REMOVED lines=20> */
[----:B------:R-:W-:Y:S01]  /*1cf0*/  UIADD3 UR8, UPT, UPT, UR8, 0x20400, URZ ;  /* 0x0002040008087890 */ /* 0x000fe2000fffe0ff */
[----:B------:R-:W-:Y:S01]  /*1d00*/  UMOV UR9, UR17 ;  /* 0x0000001100097c82 */ /* 0x000fe20008000000 */
[----:B------:R-:W-:Y:S01]  /*1d10*/  UMOV UR10, UR18 ;  /* 0x00000012000a7c82 */ /* 0x000fe20008000000 */
[----:B------:R-:W-:Y:S01]  /*1d20*/  UIADD3 UR24, UPT, UPT, UR24, 0x1, URZ ;  /* 0x0000000118187890 */ /* 0x000fe2000fffe0ff */
[----:B------:R-:W-:-:S03]  /*1d30*/  UMOV UR25, UR6 ;  /* 0x0000000600197c82 */ /* 0x000fc60008000000 */
[----:B------:R1:W-:Y:S01]  /*1d40*/  UTMALDG.3D [UR16], [UR30], desc[UR26] ;  /* 0x00001a101e0075b4 */ /* 0x0003e20008011000 */
[----:B------:R-:W-:Y:S01]  /*1d50*/  UISETP.NE.AND UP0, UPT, UR24, UR21, UPT ;  /* 0x000000151800728c */ /* 0x000fe2000bf05270 */
[----:B------:R1:W-:Y:S08]  /*1d60*/  UTMALDG.3D [UR8], [UR28], desc[UR26] ;  /* 0x00001a081c0075b4 */ /* 0x0003f00008011000 */
[----:B------:R-:W-:Y:S05]  /*1d70*/  BRA.U UP0, `(.L_x_32) ;  /* 0xfffffffd00607547 */ /* 0x000fea000b83ffff */
.L_x_27:
[C---:B-1----:R-:W-:Y:S01]  /*1d80*/  LEA R2, R14.reuse, UR4, 0x3 ;  /* 0x000000040e027c11 */ /* 0x042fe2000f8e18ff */
[----:B------:R-:W-:Y:S01]  /*1d90*/  NOP ;  /* 0x0000000000007918 */ /* 0x000fe20000000000 */
[----:B--2---:R-:W-:Y:S02]  /*1da0*/  SHF.L.U32 R3, R13, 0x1f, RZ ;  /* 0x0000001f0d037819 */ /* 0x004fe400000006ff */
[----:B------:R-:W-:Y:S02]  /*1db0*/  LEA R4, R14, UR4, 0x4 ;  /* 0x000000040e047c11 */ /* 0x000fe4000f8e20ff */
[----:B------:R-:W1:Y:S02]  /*1dc0*/  SYNCS.PHASECHK.TRANS64.TRYWAIT P0, [R2+URZ+0xf0], R3 ;  /* 0x0000f003020075a7 */ /* 0x000e6400080011ff */
[----:B-1----:R-:W-:Y:S05]  /*1dd0*/  @!P0 BRA `(.L_x_33) ;  /* 0x00000068007c8947 */ /* 0x002fea0003800000 */
.L_x_118:
[----:B------:R-:W2:Y:S01]  /*1de0*/  LDS.128 R4, [R4+0x180] ;  /* 0x0001800004047984 */ /* 0x000ea20000000c00 */
[----:B---3--:R-:W-:Y:S01]  /*1df0*/  ISETP.GE.AND P0, PT, R72, 0x1, PT ;  /* 0x000000014800780c */ /* 0x008fe20003f06270 */
[----:B-1----:R-:W-:Y:S01]  /*1e00*/  VIADD R2, R2, 0x100 ;  /* 0x0000010002027836 */ /* 0x002fe20000000000 */
[----:B------:R-:W-:Y:S01]  /*1e10*/  @!PT LDS RZ, [RZ] ;  /* 0x00000000fffff984 */ /* 0x000fe20000000800 */
[----:B------:R-:W-:Y:S01]  /*1e20*/  @!PT LDS RZ, [RZ] ;  /* 0x00000000fffff984 */ /* 0x000fe20000000800 */
[----:B------:R-:W-:Y:S01]  /*1e30*/  @!PT LDS RZ, [RZ] ;  /* 0x00000000fffff984 */ /* 0x000fe20000000800 */
[----:B------:R-:W-:Y:S01]  /*1e40*/  @!PT LDS RZ, [RZ] ;  /* 0x00000000fffff984 */ /* 0x000fe20000000800 */
[----:B------:R1:W-:Y:S06]  /*1e50*/  MEMBAR.ALL.CTA ;  /* 0x0000000000007992 */ /* 0x0003ec0000008000 */
[----:B-1----:R-:W1:Y:S01]  /*1e60*/  FENCE.VIEW.ASYNC.S ;  /* 0x00000000000073c6 */ /* 0x002e620000000000 */
[----:B------:R-:W-:-:S04]  /*1e70*/  PRMT R2, RZ, 0x654, R2 ;  /* 0x00000654ff027816 */ /* 0x000fc80000000002 */
[----:B-1----:R1:W-:Y:S01]  /*1e80*/  SYNCS.ARRIVE.TRANS64.RED.A1T0 RZ, [R2+URZ], RZ ;  /* 0x000000ff02ff79a7 */ /* 0x0023e200081004ff */
[----:B--2---:R-:W-:-:S13]  /*1e90*/  LOP3.LUT P2, RZ, R6, 0x1, RZ, 0xc0, !PT ;  /* 0x0000000106ff7812 */ /* 0x004fda000784c0ff */
[----:B------:R-:W-:Y:S01]  /*1ea0*/  @P2 SHF.R.U32.HI R3, RZ, 0x10, R5 ;  /* 0x00000010ff032819 */ /* 0x000fe20000011605 */
[----:B------:R-:W-:Y:S01]  /*1eb0*/  VOTEU.ANY UP0, P2 ;  /* 0x0000000000ff7886 */ /* 0x000fe20001000100 */
[----:B------:R-:W-:Y:S02]  /*1ec0*/  @P2 MOV R11, R4 ;  /* 0x00000004000b2202 */ /* 0x000fe40000000f00 */
[----:B------:R-:W-:Y:S02]  /*1ed0*/  @P2 R2UR.BROADCAST UR8, R3 ;  /* 0x00000000030822ca */ /* 0x000fe400008e0000 */
[----:B------:R-:W-:-:S11]  /*1ee0*/  @P2 LOP3.LUT R8, R5, 0xffff, RZ, 0xc0, !PT ;  /* 0x0000ffff05082812 */ /* 0x000fd600078ec0ff */
[----:B------:R-:W-:Y:S01]  /*1ef0*/  @UP0 UMOV UR36, UR8 ;  /* 0x0000000800240c82 */ /* 0x000fe20008000000 */
[----:B-1----:R-:W-:Y:S05]  /*1f00*/  @!P0 BRA `(.L_x_34) ;  /* 0x0000000000b88947 */ /* 0x002fea0003800000 */
[----:B------:R-:W4:Y:S01]  /*1f10*/  LDC.64 R4, c[0x0][0xb18] ;  /* 0x0002c600ff047b82 */ /* 0x000f220000000a00 */
[----:B------:R-:W-:-:S07]  /*1f20*/  ISETP.NE.AND P3, PT, R72, 0x1, PT ;  /* 0x000000014800780c */ /* 0x000fce0003f65270 */
[----:B------:R-:W1:Y:S08]  /*1f30*/  LDC.64 R6, c[0x0][0xb10] ;  /* 0x0002c400ff067b82 */ /* 0x000e700000000a00 */
[----:B------:R-:W2:Y:S08]  /*1f40*/  LDC R16, c[0x0][0xb20] ;  /* 0x0002c800ff107b82 */ /* 0x000eb00000000800 */
[----:B------:R-:W3:Y:S01]  /*1f50*/  LDC R18, c[0x0][0xb0c] ;  /* 0x0002c300ff127b82 */ /* 0x000ee20000000800 */
[----:B----4-:R-:W-:Y:S01]  /*1f60*/  IMAD.HI.U32 R17, R0, R5, RZ ;  /* 0x0000000500117227 */ /* 0x010fe200078e00ff */
[----:B------:R-:W-:-:S03]  /*1f70*/  ISETP.NE.AND P0, PT, R4, 0x1, PT ;  /* 0x000000010400780c */ /* 0x000fc60003f05270 */
[----:B------:R-:W-:-:S03]  /*1f80*/  IMAD.HI.U32 R5, R8, R5, RZ ;  /* 0x0000000508057227 */ /* 0x000fc600078e00ff */
[----:B------:R-:W4:Y:S01]  /*1f90*/  LDC.64 R2, c[0x0][0xb28] ;  /* 0x0002ca00ff027b82 */ /* 0x000f220000000a00 */
[----:B-1----:R-:W-:-:S04]  /*1fa0*/  IMAD.HI.U32 R20, R9, R6, RZ ;  /* 0x0000000609147227 */ /* 0x002fc800078e00ff */
[----:B------:R-:W-:Y:S01]  /*1fb0*/  IMAD.HI.U32 R22, R11, R6, RZ ;  /* 0x000000060b167227 */ /* 0x000fe200078e00ff */
[----:B------:R-:W-:Y:S02]  /*1fc0*/  SHF.R.U32.HI R20, RZ, R7, R20 ;  /* 0x00000007ff147219 */ /* 0x000fe40000011614 */
[-C--:B--2---:R-:W-:Y:S02]  /*1fd0*/  SHF.R.U32.HI R17, RZ, R16.reuse, R17 ;  /* 0x00000010ff117219 */ /* 0x084fe40000011611 */
[----:B------:R-:W-:Y:S02]  /*1fe0*/  SHF.R.U32.HI R5, RZ, R16, R5 ;  /* 0x00000010ff057219 */ /* 0x000fe40000011605 */
[----:B------:R-:W-:Y:S02]  /*1ff0*/  SEL R17, R0, R17, !P0 ;  /* 0x0000001100117207 */ /* 0x000fe40004000000 */
[----:B------:R-:W-:Y:S02]  /*2000*/  SHF.R.U32.HI R22, RZ, R7, R22 ;  /* 0x00000007ff167219 */ /* 0x000fe40000011616 */
[----:B---3--:R-:W-:-:S02]  /*2010*/  ISETP.NE.AND P1, PT, R18, 0x1, PT ;  /* 0x000000011200780c */ /* 0x008fc40003f25270 */
[----:B------:R-:W-:Y:S02]  /*2020*/  SEL R5, R8, R5, !P0 ;  /* 0x0000000508057207 */ /* 0x000fe40004000000 */
[----:B------:R-:W-:Y:S02]  /*2030*/  SEL R19, R9, R20, !P1 ;  /* 0x0000001409137207 */ /* 0x000fe40004800000 */
[----:B------:R-:W-:Y:S01]  /*2040*/  SEL R7, R11, R22, !P1 ;  /* 0x000000160b077207 */ /* 0x000fe20004800000 */
[----:B----4-:R-:W-:-:S04]  /*2050*/  IMAD.HI.U32 R20, R17, R2, RZ ;  /* 0x0000000211147227 */ /* 0x010fc800078e00ff */
[----:B------:R-:W-:Y:S01]  /*2060*/  IMAD.HI.U32 R6, R19, R2, RZ ;  /* 0x0000000213067227 */ /* 0x000fe200078e00ff */
[----:B------:R-:W-:-:S04]  /*2070*/  @P3 SHF.R.U32.HI R17, RZ, R3, R20 ;  /* 0x00000003ff113219 */ /* 0x000fc80000011614 */
[----:B------:R-:W-:Y:S01]  /*2080*/  @P3 SHF.R.U32.HI R19, RZ, R3, R6 ;  /* 0x00000003ff133219 */ /* 0x000fe20000011606 */
[----:B------:R-:W-:-:S04]  /*2090*/  IMAD R17, R72, R17, RZ ;  /* 0x0000001148117224 */ /* 0x000fc800078e02ff */
[----:B------:R-:W-:Y:S01]  /*20a0*/  IMAD R6, R72, R19, RZ ;  /* 0x0000001348067224 */ /* 0x000fe200078e02ff */
[C---:B------:R-:W-:Y:S02]  /*20b0*/  ISETP.GE.AND P0, PT, R5.reuse, R17, PT ;  /* 0x000000110500720c */ /* 0x040fe40003f06270 */
[----:B------:R-:W-:Y:S02]  /*20c0*/  IADD3 R17, PT, PT, -R5, RZ, RZ ;  /* 0x000000ff05117210 */ /* 0x000fe40007ffe1ff */
[----:B------:R-:W-:Y:S01]  /*20d0*/  ISETP.GE.OR P0, PT, R7, R6, P0 ;  /* 0x000000060700720c */ /* 0x000fe20000706670 */
[----:B------:R-:W-:-:S04]  /*20e0*/  IMAD.HI.U32 R6, R5, R2, RZ ;  /* 0x0000000205067227 */ /* 0x000fc800078e00ff */
[----:B------:R-:W-:Y:S01]  /*20f0*/  IMAD R8, R4, R17, R8 ;  /* 0x0000001104087224 */ /* 0x000fe200078e0208 */
[----:B------:R-:W-:-:S04]  /*2100*/  SHF.R.U32.HI R6, RZ, R3, R6 ;  /* 0x00000003ff067219 */ /* 0x000fc80000011606 */
[----:B------:R-:W-:-:S03]  /*2110*/  SEL R6, R5, R6, !P3 ;  /* 0x0000000605067207 */ /* 0x000fc60005800000 */
[----:B------:R-:W-:-:S04]  /*2120*/  @!P0 IMAD.HI.U32 R16, R7, R2, RZ ;  /* 0x0000000207108227 */ /* 0x000fc800078e00ff */
[----:B------:R-:W-:Y:S01]  /*2130*/  IMAD.MOV R2, RZ, RZ, -R6 ;  /* 0x000000ffff027224 */ /* 0x000fe200078e0a06 */
[----:B------:R-:W-:-:S03]  /*2140*/  @!P0 SHF.R.U32.HI R16, RZ, R3, R16 ;  /* 0x00000003ff108219 */ /* 0x000fc60000011610 */
[----:B------:R-:W-:Y:S01]  /*2150*/  IMAD R2, R72, R2, R5 ;  /* 0x0000000248027224 */ /* 0x000fe200078e0205 */
        /* <DEDUP_REMOVED lines=9> */
.L_x_34:
[----:B------:R-:W1:Y:S02]  /*21f0*/  LDCU UR8, c[0x0][0xb30] ;  /* 0x00016600ff0877ac */ /* 0x000e640008000800 */
[----:B-1----:R-:W-:-:S09]  /*2200*/  UISETP.NE.AND UP0, UPT, UR8, 0x1, UPT ;  /* 0x000000010800788c */ /* 0x002fd2000bf05270 */
[----:B------:R-:W-:Y:S05]  /*2210*/  BRA.U UP0, `(.L_x_35) ;  /* 0x0000000100407547 */ /* 0x000fea000b800000 */
[----:B------:R-:W1:Y:S08]  /*2220*/  LDC.64 R4, c[0x0][0xb10] ;  /* 0x0002c400ff047b82 */ /* 0x000e700000000a00 */
[----:B------:R-:W2:Y:S08]  /*2230*/  LDC.64 R2, c[0x0][0xb18] ;  /* 0x0002c600ff027b82 */ /* 0x000eb00000000a00 */
[----:B------:R-:W3:Y:S08]  /*2240*/  LDC R6, c[0x0][0xb20] ;  /* 0x0002c800ff067b82 */ /* 0x000ef00000000800 */
[----:B------:R-:W4:Y:S01]  /*2250*/  LDC R16, c[0x0][0xb0c] ;  /* 0x0002c300ff107b82 */ /* 0x000f220000000800 */
[----:B-1----:R-:W-:-:S05]  /*2260*/  IMAD.HI.U32 R4, R11, R4, RZ ;  /* 0x000000040b047227 */ /* 0x002fca00078e00ff */
[----:B------:R-:W-:Y:S01]  /*2270*/  SHF.R.U32.HI R4, RZ, R5, R4 ;  /* 0x00000005ff047219 */ /* 0x000fe20000011604 */
[----:B--2---:R-:W-:Y:S01]  /*2280*/  IMAD.HI.U32 R3, R8, R3, RZ ;  /* 0x0000000308037227 */ /* 0x004fe200078e00ff */
[----:B------:R-:W-:-:S04]  /*2290*/  ISETP.NE.AND P0, PT, R2, 0x1, PT ;  /* 0x000000010200780c */ /* 0x000fc80003f05270 */
[----:B---3--:R-:W-:-:S04]  /*22a0*/  SHF.R.U32.HI R3, RZ, R6, R3 ;  /* 0x00000006ff037219 */ /* 0x008fc80000011603 */
[----:B------:R-:W-:Y:S02]  /*22b0*/  SEL R3, R8, R3, !P0 ;  /* 0x0000000308037207 */ /* 0x000fe40004000000 */
[----:B----4-:R-:W-:-:S04]  /*22c0*/  ISETP.NE.AND P1, PT, R16, 0x1, PT ;  /* 0x000000011000780c */ /* 0x010fc80003f25270 */
[----:B------:R-:W-:-:S05]  /*22d0*/  SEL R4, R11, R4, !P1 ;  /* 0x000000040b047207 */ /* 0x000fca0004800000 */
[----:B------:R-:W-:Y:S02]  /*22e0*/  IMAD.IADD R5, R3, 0x1, -R4 ;  /* 0x0000000103057824 */ /* 0x000fe400078e0a04 */
[----:B------:R-:W-:Y:S02]  /*22f0*/  IMAD.IADD R3, R4, 0x1, -R3 ;  /* 0x0000000104037824 */ /* 0x000fe400078e0a03 */
[----:B------:R-:W-:Y:S02]  /*2300*/  IMAD R11, R5, R16, R11 ;  /* 0x00000010050b7224 */ /* 0x000fe400078e020b */
[----:B------:R-:W-:-:S07]  /*2310*/  IMAD R8, R3, R2, R8 ;  /* 0x0000000203087224 */ /* 0x000fce00078e0208 */
.L_x_35:
[----:B------:R-:W-:Y:S01]  /*2320*/  VIADD R14, R14, 0x1 ;  /* 0x000000010e0e7836 */ /* 0x000fe20000000000 */
[----:B------:R-:W-:Y:S01]  /*2330*/  PLOP3.LUT P1, PT, PT, PT, PT, 0x80, 0x8 ;  /* 0x000000000008781c */ /* 0x000fe20003f2f070 */
[----:B------:R-:W-:Y:S02]  /*2340*/  IMAD.IADD R21, R11, 0x1, R170 ;  /* 0x000000010b157824 */ /* 0x000fe400078e02aa */
[----:B------:R-:W-:Y:S01]  /*2350*/  IMAD.IADD R20, R8, 0x1, R147 ;  /* 0x0000000108147824 */ /* 0x000fe200078e0293 */
[----:B------:R-:W-:-:S04]  /*2360*/  ISETP.NE.AND P0, PT, R14, 0x2, PT ;  /* 0x000000020e00780c */ /* 0x000fc80003f05270 */
[----:B------:R-:W-:Y:S02]  /*2370*/  SEL R2, RZ, 0x1, P0 ;  /* 0x00000001ff027807 */ /* 0x000fe40000000000 */
[----:B------:R-:W-:Y:S02]  /*2380*/  SEL R14, R14, RZ, P0 ;  /* 0x000000ff0e0e7207 */ /* 0x000fe40000000000 */
[----:B------:R-:W-:Y:S01]  /*2390*/  LOP3.LUT R13, R13, R2, RZ, 0x3c, !PT ;  /* 0x000000020d0d7212 */ /* 0x000fe200078e3cff */
[----:B------:R-:W-:Y:S06]  /*23a0*/  @P2 BRA `(.L_x_36) ;  /* 0xfffffff000a02947 */ /* 0x000fec000383ffff */
[----:B------:R-:W-:Y:S01]  /*23b0*/  UIADD3 UR4, UPT, UPT, UR4, 0x60, URZ ;  /* 0x0000006004047890 */ /* 0x000fe2000fffe0ff */
[----:B------:R-:W-:-:S03]  /*23c0*/  SHF.L.U32 R3, R15, 0x1f, RZ ;  /* 0x0000001f0f037819 */ /* 0x000fc600000006ff */
[----:B------:R-:W-:-:S09]  /*23d0*/  ULEA UR5, UR6, UR4, 0x3 ;  /* 0x0000000406057291 */ /* 0x000fd2000f8e18ff */
[----:B------:R-:W1:Y:S02]  /*23e0*/  SYNCS.PHASECHK.TRANS64.TRYWAIT P0, [UR5], R3 ;  /* 0x00000003ff0075a7 */ /* 0x000e640008001105 */
[----:B-1----:R-:W-:Y:S05]  /*23f0*/  @!P0 BRA `(.L_x_37) ;  /* 0x0000006400088947 */ /* 0x002fea0003800000 */
.L_x_120:
[----:B------:R-:W-:-:S04]  /*2400*/  UIADD3 UR6, UPT, UPT, UR6, 0x1, URZ ;  /* 0x0000000106067890 */ /* 0x000fc8000fffe0ff */
[----:B------:R-:W-:-:S04]  /*2410*/  UISETP.NE.AND UP0, UPT, UR6, 0xc, UPT ;  /* 0x0000000c0600788c */ /* 0x000fc8000bf05270 */
[----:B------:R-:W-:Y:S02]  /*2420*/  USEL UR7, URZ, 0x1, UP0 ;  /* 0x00000001ff077887 */ /* 0x000fe40008000000 */
[----:B------:R-:W-:-:S04]  /*2430*/  USEL UR6, UR6, URZ, UP0 ;  /* 0x000000ff06067287 */ /* 0x000fc80008000000 */
[----:B------:R-:W-:Y:S01]  /*2440*/  ULEA UR5, UR6, UR4, 0x3 ;  /* 0x0000000406057291 */ /* 0x000fe2000f8e18ff */
[----:B------:R-:W-:-:S04]  /*2450*/  LOP3.LUT R2, R15, UR7, RZ, 0x3c, !PT ;  /* 0x000000070f027c12 */ /* 0x000fc8000f8e3cff */
[----:B-1----:R-:W-:-:S04]  /*2460*/  SHF.L.U32 R3, R2, 0x1f, RZ ;  /* 0x0000001f02037819 */ /* 0x002fc800000006ff */
[----:B------:R-:W1:Y:S02]  /*2470*/  SYNCS.PHASECHK.TRANS64.TRYWAIT P0, [UR5], R3 ;  /* 0x00000003ff0075a7 */ /* 0x000e640008001105 */
[----:B-1----:R-:W-:Y:S05]  /*2480*/  @!P0 BRA `(.L_x_38) ;  /* 0x0000006000fc8947 */ /* 0x002fea0003800000 */
.L_x_122:
        /* <DEDUP_REMOVED lines=9> */
.L_x_124:
        /* <DEDUP_REMOVED lines=9> */
.L_x_126:
        /* <DEDUP_REMOVED lines=9> */
.L_x_128:
        /* <DEDUP_REMOVED lines=9> */
.L_x_130:
        /* <DEDUP_REMOVED lines=9> */
.L_x_132:
        /* <DEDUP_REMOVED lines=9> */
.L_x_134:
        /* <DEDUP_REMOVED lines=9> */
.L_x_136:
        /* <DEDUP_REMOVED lines=9> */
.L_x_138:
        /* <DEDUP_REMOVED lines=9> */
.L_x_140:
[----:B------:R-:W-:-:S04]  /*29a0*/  UIADD3 UR6, UPT, UPT, UR6, 0x1, URZ ;  /* 0x0000000106067890 */ /* 0x000fc8000fffe0ff */
[----:B------:R-:W-:-:S04]  /*29b0*/  UISETP.NE.AND UP0, UPT, UR6, 0xc, UPT ;  /* 0x0000000c0600788c */ /* 0x000fc8000bf05270 */
[----:B------:R-:W-:Y:S02]  /*29c0*/  USEL UR5, URZ, 0x1, UP0 ;  /* 0x00000001ff057887 */ /* 0x000fe40008000000 */
[----:B------:R-:W-:-:S04]  /*29d0*/  USEL UR6, UR6, URZ, UP0 ;  /* 0x000000ff06067287 */ /* 0x000fc80008000000 */
[----:B------:R-:W-:Y:S01]  /*29e0*/  ULEA UR6, UR6, UR4, 0x3 ;  /* 0x0000000406067291 */ /* 0x000fe2000f8e18ff */
[----:B-1----:R-:W-:-:S04]  /*29f0*/  LOP3.LUT R3, R2, UR5, RZ, 0x3c, !PT ;  /* 0x0000000502037c12 */ /* 0x002fc8000f8e3cff */
[----:B------:R-:W-:Y:S01]  /*2a00*/  SHF.L.U32 R3, R3, 0x1f, RZ ;  /* 0x0000001f03037819 */ /* 0x000fe200000006ff */
[----:B----4-:R-:W-:-:S07]  /*2a10*/  IMAD.U32 R0, RZ, RZ, UR6 ;  /* 0x00000006ff007e24 */ /* 0x010fce000f8e00ff */
.L_x_48:
[----:B-1----:R1:W2:Y:S02]  /*2a20*/  SYNCS.PHASECHK.TRANS64.TRYWAIT P0, [R0+URZ], R3 ;  /* 0x00000003000075a7 */ /* 0x0022a400080011ff */
[----:B--2---:R-:W-:Y:S05]  /*2a30*/  @!P0 NANOSLEEP.SYNCS 0x989680 ;  /* 0x009896800000895d */ /* 0x004fea0003900000 */
[----:B------:R-:W2:Y:S02]  /*2a40*/  @!P0 SYNCS.PHASECHK.TRANS64 P0, [R0+URZ], R3 ;  /* 0x00000003000085a7 */ /* 0x000ea400080010ff */
[----:B--2---:R-:W-:Y:S05]  /*2a50*/  @P0 EXIT ;  /* 0x000000000000094d */ /* 0x004fea0003800000 */
[----:B------:R-:W-:Y:S05]  /*2a60*/  BRA `(.L_x_48) ;  /* 0xfffffffc00ec7947 */ /* 0x000fea000383ffff */
.L_x_18:
[----:B------:R-:W-:-:S04]  /*2a70*/  UISETP.NE.AND UP1, UPT, UR37, URZ, UPT ;  /* 0x000000ff2500728c */ /* 0x000fc8000bf25270 */
[----:B------:R-:W-:-:S09]  /*2a80*/  UISETP.NE.OR UP1, UPT, UR8, 0x1, UP1 ;  /* 0x000000010800788c */ /* 0x000fd20008f25670 */
[----:B------:R-:W-:Y:S05]  /*2a90*/  BRA.U UP1, `(.L_x_49) ;  /* 0x0000000501487547 */ /* 0x000fea000b800000 */
[----:B------:R-:W-:Y:S01]  /*2aa0*/  ISETP.NE.AND P2, PT, R2, RZ, PT ;  /* 0x000000ff0200720c */ /* 0x000fe20003f45270 */
[----:B------:R-:W-:Y:S01]  /*2ab0*/  IMAD.MOV.U32 R12, RZ, RZ, 0x1 ;  /* 0x00000001ff0c7424 */ /* 0x000fe200078e00ff */
[----:B------:R-:W-:Y:S02]  /*2ac0*/  CS2R R10, SRZ ;  /* 0x00000000000a7805 */ /* 0x000fe4000001ff00 */
[----:B------:R-:W-:Y:S01]  /*2ad0*/  CS2R R8, SRZ ;  /* 0x0000000000087805 */ /* 0x000fe2000001ff00 */
[----:B------:R-:W-:Y:S01]  /*2ae0*/  UMOV UR4, 0x400 ;  /* 0x0000040000047882 */ /* 0x000fe20000000000 */
[----:B------:R-:W-:Y:S01]  /*2af0*/  UMOV UR6, URZ ;  /* 0x000000ff00067c82 */ /* 0x000fe20008000000 */
[----:B------:R-:W-:-:S12]  /*2b00*/  ULEA UR37, UR37, UR4, 0x18 ;  /* 0x0000000425257291 */ /* 0x000fd8000f8ec0ff */
.L_x_53:
[----:B------:R-:W-:Y:S02]  /*2b10*/  LEA R0, R8, UR37, 0x3 ;  /* 0x0000002508007c11 */ /* 0x000fe4000f8e18ff */
[----:B------:R-:W-:-:S03]  /*2b20*/  SHF.L.U32 R5, R9, 0x1f, RZ ;  /* 0x0000001f09057819 */ /* 0x000fc600000006ff */
[----:B------:R-:W-:Y:S01]  /*2b30*/  VIADD R4, R0, 0x160 ;  /* 0x0000016000047836 */ /* 0x000fe20000000000 */
[----:B------:R-:W1:Y:S02]  /*2b40*/  SYNCS.PHASECHK.TRANS64.TRYWAIT P0, [R0+URZ+0x150], R5 ;  /* 0x00015005000075a7 */ /* 0x000e6400080011ff */
[----:B-1----:R-:W-:Y:S05]  /*2b50*/  @!P0 BRA `(.L_x_50) ;  /* 0x0000006000388947 */ /* 0x002fea0003800000 */
.L_x_141:
[----:B------:R-:W-:Y:S01]  /*2b60*/  ULEA UR5, UR6, UR37, 0x3 ;  /* 0x0000002506057291 */ /* 0x000fe2000f8e18ff */
[----:B------:R-:W-:Y:S02]  /*2b70*/  PRMT R4, RZ, 0x654, R4 ;  /* 0x00000654ff047816 */ /* 0x000fe40000000004 */
[----:B-1----:R-:W-:Y:S01]  /*2b80*/  SHF.L.U32 R5, R12, 0x1f, RZ ;  /* 0x0000001f0c057819 */ /* 0x002fe200000006ff */
[----:B------:R-:W-:Y:S01]  /*2b90*/  UIADD3 UR4, UPT, UPT, UR5, 0xf0, URZ ;  /* 0x000000f005047890 */ /* 0x000fe2000fffe0ff */
[----:B------:R1:W-:Y:S05]  /*2ba0*/  SYNCS.ARRIVE.TRANS64.RED.A1T0 RZ, [R4+URZ], RZ ;  /* 0x000000ff04ff79a7 */ /* 0x0003ea00081004ff */
[----:B------:R-:W-:Y:S01]  /*2bb0*/  IMAD.U32 R7, RZ, RZ, UR4 ;  /* 0x00000004ff077e24 */ /* 0x000fe2000f8e00ff */
[----:B------:R-:W2:Y:S04]  /*2bc0*/  SYNCS.PHASECHK.TRANS64.TRYWAIT P0, [UR5+0x100], R5 ;  /* 0x00010005ff0075a7 */ /* 0x000ea80008001105 */
[----:B------:R-:W-:Y:S01]  /*2bd0*/  PRMT R6, R2, 0x654, R7 ;  /* 0x0000065402067816 */ /* 0x000fe20000000007 */
[----:B-1----:R-:W-:Y:S01]  /*2be0*/  @!P2 IMAD.MOV.U32 R4, RZ, RZ, 0x10 ;  /* 0x00000010ff04a424 */ /* 0x002fe200078e00ff */
[----:B--2---:R-:W-:Y:S06]  /*2bf0*/  @!P0 BRA `(.L_x_51) ;  /* 0x0000006000248947 */ /* 0x004fec0003800000 */
.L_x_143:
[----:B------:R-:W-:Y:S01]  /*2c00*/  ULEA UR4, UR6, UR37, 0x4 ;  /* 0x0000002506047291 */ /* 0x000fe2000f8e20ff */
[----:B------:R-:W-:Y:S01]  /*2c10*/  SEL R3, R6, R3, !P2 ;  /* 0x0000000306037207 */ /* 0x000fe20005000000 */
[----:B------:R-:W-:Y:S01]  /*2c20*/  UIADD3 UR5, UPT, UPT, UR5, 0xf0, URZ ;  /* 0x000000f005057890 */ /* 0x000fe2000fffe0ff */
[----:B-1----:R-:W-:Y:S01]  /*2c30*/  LEA R0, R11, UR37, 0x3 ;  /* 0x000000250b007c11 */ /* 0x002fe2000f8e18ff */
[----:B------:R-:W-:Y:S01]  /*2c40*/  UIADD3 UR4, UPT, UPT, UR4, 0x180, URZ ;  /* 0x0000018004047890 */ /* 0x000fe2000fffe0ff */
[----:B------:R-:W-:Y:S01]  /*2c50*/  SHF.L.U32 R5, R10, 0x1f, RZ ;  /* 0x0000001f0a057819 */ /* 0x000fe200000006ff */
[----:B------:R1:W-:Y:S01]  /*2c60*/  @!P2 SYNCS.ARRIVE.TRANS64.RED RZ, [R3+URZ], R4 ;  /* 0x0000000403ffa9a7 */ /* 0x0003e200080004ff */
[----:B------:R-:W-:Y:S01]  /*2c70*/  UIADD3 UR6, UPT, UPT, UR6, 0x1, URZ ;  /* 0x0000000106067890 */ /* 0x000fe2000fffe0ff */
[----:B------:R-:W-:-:S03]  /*2c80*/  VIADD R8, R8, 0x1 ;  /* 0x0000000108087836 */ /* 0x000fc60000000000 */
[----:B------:R-:W-:Y:S02]  /*2c90*/  UISETP.NE.AND UP0, UPT, UR6, 0x2, UPT ;  /* 0x000000020600788c */ /* 0x000fe4000bf05270 */
[----:B------:R-:W-:Y:S06]  /*2ca0*/  UGETNEXTWORKID.BROADCAST [UR4], [UR5] ;  /* 0x00000000040073ca */ /* 0x000fec0008000100 */
[----:B------:R-:W-:Y:S01]  /*2cb0*/  USEL UR4, URZ, 0x1, UP0 ;  /* 0x00000001ff047887 */ /* 0x000fe20008000000 */
[----:B------:R-:W-:Y:S01]  /*2cc0*/  ISETP.NE.AND P0, PT, R8, 0x2, PT ;  /* 0x000000020800780c */ /* 0x000fe20003f05270 */
[----:B------:R-:W-:Y:S01]  /*2cd0*/  USEL UR6, UR6, URZ, UP0 ;  /* 0x000000ff06067287 */ /* 0x000fe20008000000 */
[----:B------:R-:W2:Y:S03]  /*2ce0*/  SYNCS.PHASECHK.TRANS64.TRYWAIT P1, [R0+URZ+0xf0], R5 ;  /* 0x0000f005000075a7 */ /* 0x000ea600080211ff */
[----:B------:R-:W-:Y:S01]  /*2cf0*/  LOP3.LUT R12, R12, UR4, RZ, 0x3c, !PT ;  /* 0x000000040c0c7c12 */ /* 0x000fe2000f8e3cff */
[----:B-12---:R-:W-:Y:S07]  /*2d00*/  @!P1 BRA `(.L_x_52) ;  /* 0x0000005c00f89947 */ /* 0x006fee0003800000 */
.L_x_144:
[C---:B------:R-:W-:Y:S01]  /*2d10*/  LEA R4, R11.reuse, UR37, 0x4 ;  /* 0x000000250b047c11 */ /* 0x040fe2000f8e20ff */
[----:B-1----:R-:W-:Y:S01]  /*2d20*/  VIADD R0, R0, 0x100 ;  /* 0x0000010000007836 */ /* 0x002fe20000000000 */
[----:B------:R-:W-:Y:S01]  /*2d30*/  SEL R8, R8, RZ, P0 ;  /* 0x000000ff08087207 */ /* 0x000fe20000000000 */
[----:B------:R-:W-:-:S03]  /*2d40*/  VIADD R11, R11, 0x1 ;  /* 0x000000010b0b7836 */ /* 0x000fc60000000000 */
[----:B------:R-:W1:Y:S01]  /*2d50*/  LDS.128 R4, [R4+0x180] ;  /* 0x0001800004047984 */ /* 0x000e620000000c00 */
[----:B------:R-:W-:Y:S02]  /*2d60*/  PRMT R0, RZ, 0x654, R0 ;  /* 0x00000654ff007816 */ /* 0x000fe40000000000 */
[C---:B------:R-:W-:Y:S01]  /*2d70*/  ISETP.NE.AND P1, PT, R11.reuse, 0x2, PT ;  /* 0x000000020b00780c */ /* 0x040fe20003f25270 */
[----:B------:R-:W-:Y:S01]  /*2d80*/  @!PT LDS RZ, [RZ] ;  /* 0x00000000fffff984 */ /* 0x000fe20000000800 */
[----:B------:R-:W-:Y:S01]  /*2d90*/  @!PT LDS RZ, [RZ] ;  /* 0x00000000fffff984 */ /* 0x000fe20000000800 */
[----:B------:R-:W-:Y:S01]  /*2da0*/  @!PT LDS RZ, [RZ] ;  /* 0x00000000fffff984 */ /* 0x000fe20000000800 */
[----:B------:R-:W-:Y:S01]  /*2db0*/  @!PT LDS RZ, [RZ] ;  /* 0x00000000fffff984 */ /* 0x000fe20000000800 */
[----:B------:R2:W-:Y:S06]  /*2dc0*/  MEMBAR.ALL.CTA ;  /* 0x0000000000007992 */ /* 0x0005ec0000008000 */
[----:B--2---:R-:W2:Y:S01]  /*2dd0*/  FENCE.VIEW.ASYNC.S ;  /* 0x00000000000073c6 */ /* 0x004ea20000000000 */
[----:B------:R-:W-:Y:S01]  /*2de0*/  SEL R11, R11, RZ, P1 ;  /* 0x000000ff0b0b7207 */ /* 0x000fe20000800000 */
[----:B--2---:R2:W-:Y:S01]  /*2df0*/  SYNCS.ARRIVE.TRANS64.RED.A1T0 RZ, [R0+URZ], RZ ;  /* 0x000000ff00ff79a7 */ /* 0x0045e200081004ff */
[----:B-1----:R-:W-:-:S02]  /*2e00*/  LOP3.LUT P3, RZ, R6, 0x1, RZ, 0xc0, !PT ;  /* 0x0000000106ff7812 */ /* 0x002fc4000786c0ff */
[----:B------:R-:W-:-:S04]  /*2e10*/  SEL R5, RZ, 0x1, P1 ;  /* 0x00000001ff057807 */ /* 0x000fc80000800000 */
[----:B------:R-:W-:Y:S02]  /*2e20*/  LOP3.LUT R10, R10, R5, RZ, 0x3c, !PT ;  /* 0x000000050a0a7212 */ /* 0x000fe400078e3cff */
[----:B--2---:R-:W-:-:S04]  /*2e30*/  SEL R0, RZ, 0x1, P0 ;  /* 0x00000001ff007807 */ /* 0x004fc80000000000 */
[----:B------:R-:W-:Y:S01]  /*2e40*/  LOP3.LUT R9, R9, R0, RZ, 0x3c, !PT ;  /* 0x0000000009097212 */ /* 0x000fe200078e3cff */
[----:B------:R-:W-:Y:S06]  /*2e50*/  @P3 BRA `(.L_x_53) ;  /* 0xfffffffc002c3947 */ /* 0x000fec000383ffff */
[----:B------:R-:W-:Y:S01]  /*2e60*/  ULEA UR5, UR6, UR37, 0x3 ;  /* 0x0000002506057291 */ /* 0x000fe2000f8e18ff */
[----:B------:R-:W-:-:S08]  /*2e70*/  SHF.L.U32 R3, R12, 0x1f, RZ ;  /* 0x0000001f0c037819 */ /* 0x000fd000000006ff */
[----:B------:R-:W1:Y:S02]  /*2e80*/  SYNCS.PHASECHK.TRANS64 P0, [UR5+0x100], R3 ;  /* 0x00010003ff0075a7 */ /* 0x000e640008001005 */
[----:B-1----:R-:W-:Y:S05]  /*2e90*/  @P0 BRA `(.L_x_54) ;  /* 0x0000000000080947 */ /* 0x002fea0003800000 */
[----:B------:R-:W1:Y:S02]  /*2ea0*/  SYNCS.PHASECHK.TRANS64.TRYWAIT P0, [UR5+0x100], R3 ;  /* 0x00010003ff0075a7 */ /* 0x000e640008001105 */
[----:B-1----:R-:W-:Y:S05]  /*2eb0*/  @!P0 BRA `(.L_x_55) ;  /* 0x0000005c00a08947 */ /* 0x002fea0003800000 */
.L_x_54:
[----:B------:R-:W-:-:S04]  /*2ec0*/  UIADD3 UR4, UPT, UPT, UR6, 0x1, URZ ;  /* 0x0000000106047890 */ /* 0x000fc8000fffe0ff */
[----:B------:R-:W-:-:S04]  /*2ed0*/  UISETP.NE.AND UP0, UPT, UR4, 0x2, UPT ;  /* 0x000000020400788c */ /* 0x000fc8000bf05270 */
[----:B------:R-:W-:Y:S02]  /*2ee0*/  USEL UR7, URZ, 0x1, UP0 ;  /* 0x00000001ff077887 */ /* 0x000fe40008000000 */
[----:B------:R-:W-:-:S04]  /*2ef0*/  USEL UR4, UR4, URZ, UP0 ;  /* 0x000000ff04047287 */ /* 0x000fc80008000000 */
[----:B------:R-:W-:Y:S01]  /*2f00*/  ULEA UR4, UR4, UR37, 0x3 ;  /* 0x0000002504047291 */ /* 0x000fe2000f8e18ff */
[----:B-1----:R-:W-:-:S04]  /*2f10*/  LOP3.LUT R3, R12, UR7, RZ, 0x3c, !PT ;  /* 0x000000070c037c12 */ /* 0x002fc8000f8e3cff */
[----:B------:R-:W-:-:S04]  /*2f20*/  SHF.L.U32 R0, R3, 0x1f, RZ ;  /* 0x0000001f03007819 */ /* 0x000fc800000006ff */
[----:B------:R-:W1:Y:S02]  /*2f30*/  SYNCS.PHASECHK.TRANS64 P0, [UR4+0x100], R0 ;  /* 0x00010000ff0075a7 */ /* 0x000e640008001004 */
[----:B-1----:R-:W-:Y:S05]  /*2f40*/  @P0 EXIT ;  /* 0x000000000000094d */ /* 0x002fea0003800000 */
[----:B------:R-:W-:Y:S02]  /*2f50*/  SHF.L.U32 R3, R3, 0x1f, RZ ;  /* 0x0000001f03037819 */ /* 0x000fe400000006ff */
[----:B------:R-:W-:-:S07]  /*2f60*/  MOV R0, UR4 ;  /* 0x0000000400007c02 */ /* 0x000fce0008000f00 */
.L_x_56:
[----:B-1----:R1:W2:Y:S02]  /*2f70*/  SYNCS.PHASECHK.TRANS64.TRYWAIT P0, [R0+URZ+0x100], R3 ;  /* 0x00010003000075a7 */ /* 0x0022a400080011ff */
[----:B--2---:R-:W-:Y:S05]  /*2f80*/  @!P0 NANOSLEEP.SYNCS 0x989680 ;  /* 0x009896800000895d */ /* 0x004fea0003900000 */
[----:B------:R-:W2:Y:S02]  /*2f90*/  @!P0 SYNCS.PHASECHK.TRANS64 P0, [R0+URZ+0x100], R3 ;  /* 0x00010003000085a7 */ /* 0x000ea400080010ff */
[----:B--2---:R-:W-:Y:S05]  /*2fa0*/  @P0 EXIT ;  /* 0x000000000000094d */ /* 0x004fea0003800000 */
[----:B------:R-:W-:Y:S05]  /*2fb0*/  BRA `(.L_x_56) ;  /* 0xfffffffc00ec7947 */ /* 0x000fea000383ffff */
.L_x_49:
[----:B------:R-:W-:-:S09]  /*2fc0*/  UISETP.NE.AND UP1, UPT, UR8, URZ, UPT ;  /* 0x000000ff0800728c */ /* 0x000fd2000bf25270 */
[----:B------:R-:W-:Y:S05]  /*2fd0*/  BRA.U UP1, `(.L_x_57) ;  /* 0x0000000d017c7547 */ /* 0x000fea000b800000 */
[----:B------:R-:W-:Y:S01]  /*2fe0*/  UMOV UR4, 0x40 ;  /* 0x0000004000047882 */ /* 0x000fe20000000000 */
[----:B------:R-:W-:Y:S01]  /*2ff0*/  NOP ;  /* 0x0000000000007918 */ /* 0x000fe20000000000 */
[----:B------:R-:W-:Y:S01]  /*3000*/  ULEA UR4, UR37, UR4, 0x18 ;  /* 0x0000000425047291 */ /* 0x000fe2000f8ec0ff */
[----:B------:R-:W-:Y:S02]  /*3010*/  UMOV UR5, 0x400 ;  /* 0x0000040000057882 */ /* 0x000fe40000000000 */
[----:B------:R-:W-:-:S06]  /*3020*/  ULEA UR37, UR37, UR5, 0x18 ;  /* 0x0000000525257291 */ /* 0x000fcc000f8ec0ff */
[----:B------:R-:W1:Y:S02]  /*3030*/  LDS.U8 R0, [UR4+0x1c] ;  /* 0x00001c04ff007984 */ /* 0x000e640008000000 */
[----:B-1----:R-:W-:-:S13]  /*3040*/  ISETP.NE.AND P0, PT, R0, RZ, PT ;  /* 0x000000ff0000720c */ /* 0x002fda0003f05270 */
[----:B------:R-:W-:Y:S05]  /*3050*/  @P0 BRA `(.L_x_58) ;  /* 0x0000000000580947 */ /* 0x000fea0003800000 */
[----:B------:R-:W-:-:S13]  /*3060*/  ELECT P0, URZ, PT ;  /* 0x0000000000ff782f */ /* 0x000fda0003800000 */
[----:B------:R-:W-:Y:S05]  /*3070*/  @!P0 BRA `(.L_x_59) ;  /* 0x0000000000608947 */ /* 0x000fea0003800000 */
[----:B------:R-:W-:Y:S01]  /*3080*/  UMOV UR5, 0x10 ;  /* 0x0000001000057882 */ /* 0x000fe20000000000 */
[----:B------:R-:W-:Y:S01]  /*3090*/  HFMA2 R0, -RZ, RZ, 0, 5.9604644775390625e-08 ;  /* 0x00000001ff007431 */ /* 0x000fe200000001ff */
[----:B------:R-:W-:-:S03]  /*30a0*/  MOV R2, 0xffff ;  /* 0x0000ffff00027802 */ /* 0x000fc60000000f00 */
[----:B------:R-:W-:Y:S04]  /*30b0*/  DEPBAR.LE SB1, 0x36 ;  /* 0x00009d800000791a */ /* 0x000fe80000000000 */
[----:B------:R-:W1:Y:S02]  /*30c0*/  UTCATOMSWS.FIND_AND_SET.ALIGN UP0, UR5, UR5 ;  /* 0x00000005000575e3 */ /* 0x000e640008000800 */
[----:B-1----:R-:W-:Y:S01]  /*30d0*/  MOV R3, UR5 ;  /* 0x0000000500037c02 */ /* 0x002fe20008000f00 */
[----:B------:R-:W-:Y:S06]  /*30e0*/  BRA.U UP0, `(.L_x_60) ;  /* 0x0000000100187547 */ /* 0x000fec000b800000 */
.L_x_61:
[----:B------:R-:W-:Y:S05]  /*30f0*/  NANOSLEEP 0x64 ;  /* 0x000000640000795d */ /* 0x000fea0003800000 */
[----:B------:R-:W-:-:S05]  /*3100*/  UMOV UR5, 0x10 ;  /* 0x0000001000057882 */ /* 0x000fca0000000000 */
[----:B------:R-:W-:Y:S04]  /*3110*/  DEPBAR.LE SB1, 0x36 ;  /* 0x00009d800000791a */ /* 0x000fe80000000000 */
[----:B------:R-:W1:Y:S02]  /*3120*/  UTCATOMSWS.FIND_AND_SET.ALIGN UP0, UR5, UR5 ;  /* 0x00000005000575e3 */ /* 0x000e640008000800 */
[----:B-1----:R-:W-:Y:S01]  /*3130*/  MOV R3, UR5 ;  /* 0x0000000500037c02 */ /* 0x002fe20008000f00 */
[----:B------:R-:W-:Y:S05]  /*3140*/  BRA.U !UP0, `(.L_x_61) ;  /* 0xfffffffd08e87547 */ /* 0x000fea000b83ffff */
.L_x_60:
[-C--:B------:R-:W-:Y:S02]  /*3150*/  SHF.L.U32 R2, R2, R3.reuse, RZ ;  /* 0x0000000302027219 */ /* 0x080fe400000006ff */
[----:B------:R-:W-:Y:S01]  /*3160*/  SHF.L.U32 R0, R0, R3, RZ ;  /* 0x0000000300007219 */ /* 0x000fe200000006ff */
[----:B------:R-:W-:Y:S02]  /*3170*/  IMAD.SHL.U32 R3, R3, 0x20, RZ ;  /* 0x0000002003037824 */ /* 0x000fe400078e00ff */
[----:B------:R1:W-:Y:S04]  /*3180*/  ATOMS.OR RZ, [UR4+0x14], R2 ;  /* 0x00001402ffff798c */ /* 0x0003e8000b000004 */
[----:B------:R1:W-:Y:S04]  /*3190*/  ATOMS.OR RZ, [UR4+0x18], R0 ;  /* 0x00001800ffff798c */ /* 0x0003e8000b000004 */
[----:B------:R1:W-:Y:S01]  /*31a0*/  STS [UR37+0x1a0], R3 ;  /* 0x0001a003ff007988 */ /* 0x0003e20008000825 */
[----:B------:R-:W-:Y:S05]  /*31b0*/  BRA `(.L_x_59) ;  /* 0x0000000000107947 */ /* 0x000fea0003800000 */
.L_x_58:
[----:B------:R-:W-:Y:S02]  /*31c0*/  MOV R0, 0xffffffff ;  /* 0xffffffff00007802 */ /* 0x000fe40000000f00 */
[----:B------:R-:W-:-:S03]  /*31d0*/  MOV R2, 0x3200 ;  /* 0x0000320000027802 */ /* 0x000fc60000000f00 */
[----:B------:R1:W-:Y:S04]  /*31e0*/  STS [UR37+0x1a0], R0 ;  /* 0x0001a000ff007988 */ /* 0x0003e80008000825 */
[----:B-1-3-5:R-:W-:Y:S05]  /*31f0*/  CALL.REL.NOINC `($__internal_1_$__cuda_sm10x_tcgen05_guardrail_trap_phase_invalid_during_alloc) ;  /* 0x00000060005c7944 */ /* 0x02afea0003c00000 */
.L_x_59:
[----:B------:R-:W-:Y:S05]  /*3200*/  WARPSYNC.ALL ;  /* 0x0000000000007948 */ /* 0x000fea0003800000 */
[----:B------:R-:W2:Y:S01]  /*3210*/  S2UR UR6, SR_CgaCtaId ;  /* 0x00000000000679c3 */ /* 0x000ea20000008800 */
[----:B------:R-:W-:Y:S01]  /*3220*/  UMOV UR4, 0x400 ;  /* 0x0000040000047882 */ /* 0x000fe20000000000 */
[----:B------:R-:W-:-:S06]  /*3230*/  NOP ;  /* 0x0000000000007918 */ /* 0x000fcc0000000000 */
[----:B------:R-:W-:Y:S06]  /*3240*/  BAR.ARV 0x6, 0xa0 ;  /* 0x0182800000007b1d */ /* 0x000fec0000002000 */
[----:B------:R-:W4:Y:S01]  /*3250*/  LDCU UR7, c[0x0][0x38c] ;  /* 0x00007180ff0777ac */ /* 0x000f220008000800 */
[----:B------:R-:W-:Y:S01]  /*3260*/  IMAD.MOV.U32 R11, RZ, RZ, 0x1 ;  /* 0x00000001ff0b7424 */ /* 0x000fe200078e00ff */
[----:B------:R-:W-:Y:S01]  /*3270*/  CS2R R8, SRZ ;  /* 0x0000000000087805 */ /* 0x000fe2000001ff00 */
[----:B------:R-:W-:Y:S01]  /*3280*/  IMAD.MOV.U32 R10, RZ, RZ, RZ ;  /* 0x000000ffff0a7224 */ /* 0x000fe200078e00ff */
[----:B------:R-:W-:Y:S01]  /*3290*/  UMOV UR18, URZ ;  /* 0x000000ff00127c82 */ /* 0x000fe20008000000 */
[----:B------:R-:W-:Y:S01]  /*32a0*/  UMOV UR17, URZ ;  /* 0x000000ff00117c82 */ /* 0x000fe20008000000 */
[----:B------:R-:W-:Y:S01]  /*32b0*/  UMOV UR22, 0x0 ;  /* 0x0000000000167882 */ /* 0x000fe20000000000 */
[----:B------:R-:W-:Y:S01]  /*32c0*/  UMOV UR23, 0x8200010 ;  /* 0x0820001000177882 */ /* 0x000fe20000000000 */
[----:B------:R-:W-:Y:S01]  /*32d0*/  UMOV UR20, 0x0 ;  /* 0x0000000000147882 */ /* 0x000fe20000000000 */
[----:B------:R-:W-:Y:S01]  /*32e0*/  UMOV UR21, 0x8200010 ;  /* 0x0820001000157882 */ /* 0x000fe20000000000 */
[----:B--2---:R-:W-:Y:S01]  /*32f0*/  ULEA UR6, UR6, UR4, 0x18 ;  /* 0x0000000406067291 */ /* 0x004fe2000f8ec0ff */
[----:B------:R-:W2:Y:S03]  /*3300*/  LDCU UR4, c[0x0][0x38c] ;  /* 0x00007180ff0477ac */ /* 0x000ea60008000800 */
[----:B------:R-:W-:-:S02]  /*3310*/  UIADD3 UR11, UPT, UPT, UR6, 0x8400, URZ ;  /* 0x00008400060b7890 */ /* 0x000fc4000fffe0ff */
[----:B----4-:R-:W-:-:S03]  /*3320*/  UIADD3 UR7, UPT, UPT, UR7, 0x3f, URZ ;  /* 0x0000003f07077890 */ /* 0x010fc6000fffe0ff */
[----:B-1----:R-:W1:Y:S01]  /*3330*/  LDS R0, [UR6+0x1a0] ;  /* 0x0001a006ff007984 */ /* 0x002e620008000800 */
[----:B------:R-:W-:Y:S02]  /*3340*/  UIADD3 UR12, UPT, UPT, UR6, 0x20400, URZ ;  /* 0x00020400060c7890 */ /* 0x000fe4000fffe0ff */
[----:B------:R-:W-:Y:S02]  /*3350*/  USHF.R.S32.HI UR5, URZ, 0x1f, UR7 ;  /* 0x0000001fff057899 */ /* 0x000fe40008011407 */
[----:B------:R-:W-:Y:S02]  /*3360*/  USHF.R.U32.HI UR11, URZ, 0x4, UR11 ;  /* 0x00000004ff0b7899 */ /* 0x000fe4000801160b */
[----:B------:R-:W-:Y:S02]  /*3370*/  ULEA.HI UR5, UR5, UR7, URZ, 0x6 ;  /* 0x0000000705057291 */ /* 0x000fe4000f8f30ff */
[----:B------:R-:W-:Y:S02]  /*3380*/  USHF.R.U32.HI UR12, URZ, 0x4, UR12 ;  /* 0x00000004ff0c7899 */ /* 0x000fe4000801160c */
[----:B------:R-:W-:-:S02]  /*3390*/  USHF.R.S32.HI UR5, URZ, 0x6, UR5 ;  /* 0x00000006ff057899 */ /* 0x000fc40008011405 */
[----:B------:R-:W-:Y:S02]  /*33a0*/  ULOP3.LUT UR11, UR11, 0x3fff, URZ, 0xc0, !UPT ;  /* 0x00003fff0b0b7892 */ /* 0x000fe4000f8ec0ff */
[----:B------:R-:W-:Y:S02]  /*33b0*/  UISETP.LT.AND UP0, UPT, UR5, 0x1, UPT ;  /* 0x000000010500788c */ /* 0x000fe4000bf01270 */
[----:B------:R-:W-:Y:S02]  /*33c0*/  ULOP3.LUT UR12, UR12, 0x3fff, URZ, 0xc0, !UPT ;  /* 0x00003fff0c0c7892 */ /* 0x000fe4000f8ec0ff */
[----:B------:R-:W-:Y:S02]  /*33d0*/  USEL UR10, UR5, 0x1, !UP0 ;  /* 0x00000001050a7887 */ /* 0x000fe4000c000000 */
[----:B------:R-:W-:Y:S02]  /*33e0*/  ULOP3.LUT UR11, UR11, 0x10000, URZ, 0xfc, !UPT ;  /* 0x000100000b0b7892 */ /* 0x000fe4000f8efcff */
[----:B------:R-:W-:-:S02]  /*33f0*/  ULOP3.LUT UR12, UR12, 0x10000, URZ, 0xfc, !UPT ;  /* 0x000100000c0c7892 */ /* 0x000fc4000f8efcff */
[----:B------:R-:W-:Y:S02]  /*3400*/  UIADD3 UR10, UPT, UPT, -UR10, URZ, URZ ;  /* 0x000000ff0a0a7290 */ /* 0x000fe4000fffe1ff */
[----:B--2---:R-:W-:Y:S01]  /*3410*/  UISETP.GE.AND UP3, UPT, UR4, 0x1, UPT ;  /* 0x000000010400788c */ /* 0x004fe2000bf66270 */
[----:B-1----:R-:W-:-:S15]  /*3420*/  R2UR UR19, R0 ;  /* 0x00000000001372ca */ /* 0x002fde00000e0000 */
.L_x_68:
[----:B------:R-:W-:Y:S02]  /*3430*/  LEA R0, R10, UR6, 0x3 ;  /* 0x000000060a007c11 */ /* 0x000fe4000f8e18ff */
[----:B------:R-:W-:Y:S02]  /*3440*/  SHF.L.U32 R5, R9, 0x1f, RZ ;  /* 0x0000001f09057819 */ /* 0x000fe400000006ff */
[----:B------:R-:W-:Y:S01]  /*3450*/  PLOP3.LUT P0, PT, PT, PT, UP3, 0x80, 0x8 ;  /* 0x000000000008781c */ /* 0x000fe20003f0f038 */
[----:B------:R-:W-:Y:S01]  /*3460*/  VIADD R3, R0, 0x100 ;  /* 0x0000010000037836 */ /* 0x000fe20000000000 */
[----:B-1----:R-:W1:Y:S02]  /*3470*/  SYNCS.PHASECHK.TRANS64.TRYWAIT P1, [R0+URZ+0xf0], R5 ;  /* 0x0000f005000075a7 */ /* 0x002e6400080211ff */
[----:B-1--4-:R-:W-:Y:S09]  /*3480*/  @!P1 BRA `(.L_x_62) ;  /* 0x0000005800449947 */ /* 0x012ff20003800000 */
.L_x_146:
[----:B------:R-:W-:Y:S01]  /*3490*/  LEA R4, R10, UR6, 0x4 ;  /* 0x000000060a047c11 */ /* 0x000fe2000f8e20ff */
[----:B------:R-:W-:Y:S01]  /*34a0*/  @UP3 ULEA UR4, UR17, UR6, 0x3 ;  /* 0x0000000611043291 */ /* 0x000fe2000f8e18ff */
[----:B------:R-:W-:Y:S01]  /*34b0*/  PLOP3.LUT P2, PT, PT, PT, PT, 0x80, 0x8 ;  /* 0x000000000008781c */ /* 0x000fe20003f4f070 */
[----:B------:R-:W-:Y:S01]  /*34c0*/  ULEA UR8, UR18, UR6, 0x3 ;  /* 0x0000000612087291 */ /* 0x000fe2000f8e18ff */
[----:B------:R-:W-:Y:S01]  /*34d0*/  PRMT R3, RZ, 0x654, R3 ;  /* 0x00000654ff037816 */ /* 0x000fe20000000003 */
[----:B------:R-:W-:Y:S01]  /*34e0*/  ULEA UR9, UR18, UR19, 0x7 ;  /* 0x0000001312097291 */ /* 0x000fe2000f8e38ff */
[----:B-1----:R-:W1:Y:S01]  /*34f0*/  LDS.128 R4, [R4+0x180] ;  /* 0x0001800004047984 */ /* 0x002e620000000c00 */
[----:B------:R-:W-:Y:S02]  /*3500*/  @P0 SHF.L.U32 R2, R8, 0x1f, RZ ;  /* 0x0000001f08020819 */ /* 0x000fe400000006ff */
[----:B------:R-:W-:Y:S01]  /*3510*/  SHF.L.U32 R0, R11, 0x1f, RZ ;  /* 0x0000001f0b007819 */ /* 0x000fe200000006ff */
[----:B------:R-:W-:Y:S01]  /*3520*/  @!PT LDS RZ, [RZ] ;  /* 0x00000000fffff984 */ /* 0x000fe20000000800 */
[----:B------:R-:W-:Y:S01]  /*3530*/  @!PT LDS RZ, [RZ] ;  /* 0x00000000fffff984 */ /* 0x000fe20000000800 */
[----:B------:R-:W-:Y:S01]  /*3540*/  @!PT LDS RZ, [RZ] ;  /* 0x00000000fffff984 */ /* 0x000fe20000000800 */
[----:B------:R-:W-:Y:S01]  /*3550*/  @!PT LDS RZ, [RZ] ;  /* 0x00000000fffff984 */ /* 0x000fe20000000800 */
[----:B------:R2:W-:Y:S06]  /*3560*/  MEMBAR.ALL.CTA ;  /* 0x0000000000007992 */ /* 0x0005ec0000008000 */
[----:B--2---:R-:W2:Y:S02]  /*3570*/  FENCE.VIEW.ASYNC.S ;  /* 0x00000000000073c6 */ /* 0x004ea40000000000 */
[----:B--2---:R2:W-:Y:S01]  /*3580*/  SYNCS.ARRIVE.TRANS64.RED.A1T0 RZ, [R3+URZ], RZ ;  /* 0x000000ff03ff79a7 */ /* 0x0045e200081004ff */
[----:B------:R2:W4:Y:S01]  /*3590*/  @P0 SYNCS.PHASECHK.TRANS64.TRYWAIT P2, [UR4], R2 ;  /* 0x00000002ff0005a7 */ /* 0x0005220008041104 */
[----:B-1----:R-:W-:Y:S01]  /*35a0*/  LOP3.LUT P1, RZ, R6, 0x1, RZ, 0xc0, !PT ;  /* 0x0000000106ff7812 */ /* 0x002fe2000782c0ff */
[----:B------:R-:W1:Y:S02]  /*35b0*/  SYNCS.PHASECHK.TRANS64.TRYWAIT P0, [UR8+0x130], R0 ;  /* 0x00013000ff0075a7 */ /* 0x000e640008001108 */
[----:B-12-4-:R-:W-:Y:S10]  /*35c0*/  @!P0 BRA `(.L_x_63) ;  /* 0x0000005800088947 */ /* 0x016ff40003800000 */
.L_x_148:
[----:B------:R-:W-:Y:S01]  /*35d0*/  IADD3 R10, PT, PT, R10, 0x1, RZ ;  /* 0x000000010a0a7810 */ /* 0x000fe20007ffe0ff */
[----:B------:R-:W-:Y:S06]  /*35e0*/  BRA.U !UP3, `(.L_x_64) ;  /* 0x000000010b987547 */ /* 0x000fec000b800000 */
[----:B------:R-:W-:Y:S01]  /*35f0*/  UPLOP3.LUT UP4, UPT, UPT, UPT, UPT, 0x40, 0x4 ;  /* 0x000000000004789c */ /* 0x000fe20003f8e870 */
[----:B------:R-:W-:Y:S01]  /*3600*/  UMOV UR16, UR10 ;  /* 0x0000000a00107c82 */ /* 0x000fe20008000000 */
[----:B------:R-:W-:Y:S01]  /*3610*/  UMOV UR15, UR5 ;  /* 0x00000005000f7c82 */ /* 0x000fe20008000000 */
[----:B------:R-:W-:-:S08]  /*3620*/  UMOV UR14, UR17 ;  /* 0x00000011000e7c82 */ /* 0x000fd00008000000 */
.L_x_67:
[----:B------:R-:W-:Y:S02]  /*3630*/  UIADD3 UR16, UPT, UPT, UR16, 0x1, URZ ;  /* 0x0000000110107890 */ /* 0x000fe4000fffe0ff */
[----:B--2---:R-:W-:Y:S02]  /*3640*/  ULEA UR7, UR14, UR6, 0x3 ;  /* 0x000000060e077291 */ /* 0x004fe4000f8e18ff */
[----:B------:R-:W-:Y:S01]  /*3650*/  UISETP.NE.AND UP0, UPT, UR16, URZ, UPT ;  /* 0x000000ff1000728c */ /* 0x000fe2000bf05270 */
[----:B----4-:R-:W-:Y:S10]  /*3660*/  @P2 BRA `(.L_x_65) ;  /* 0x00000000000c2947 */ /* 0x010ff40003800000 */
[----:B-1----:R-:W-:Y:S04]  /*3670*/  SHF.L.U32 R3, R8, 0x1f, RZ ;  /* 0x0000001f08037819 */ /* 0x002fe800000006ff */
[----:B------:R-:W1:Y:S02]  /*3680*/  SYNCS.PHASECHK.TRANS64.TRYWAIT P0, [UR7], R3 ;  /* 0x00000003ff0075a7 */ /* 0x000e640008001107 */
[----:B-1----:R-:W-:Y:S05]  /*3690*/  @!P0 BRA `(.L_x_66) ;  /* 0x0000005400ec8947 */ /* 0x002fea0003800000 */
.L_x_65:
[----:B------:R-:W-:Y:S01]  /*36a0*/  UISETP.NE.AND UP1, UPT, UR15, 0x1, UPT ;  /* 0x000000010f00788c */ /* 0x000fe2000bf25270 */
[----:B------:R-:W-:Y:S01]  /*36b0*/  PLOP3.LUT P2, PT, PT, PT, PT, 0x80, 0x8 ;  /* 0x000000000008781c */ /* 0x000fe20003f4f070 */
[----:B------:R-:W-:Y:S02]  /*36c0*/  UIADD3 UR17, UPT, UPT, UR14, 0x1, URZ ;  /* 0x000000010e117890 */ /* 0x000fe4000fffe0ff */
[----:B------:R-:W-:Y:S02]  /*36d0*/  ULEA UR24, UR14, UR12, 0x9 ;  /* 0x0000000c0e187291 */ /* 0x000fe4000f8e48ff */
[----:B------:R-:W-:Y:S01]  /*36e0*/  UISETP.NE.AND UP2, UPT, UR17, 0xc, UPT ;  /* 0x0000000c1100788c */ /* 0x000fe2000bf45270 */
[----:B------:R-:W-:Y:S01]  /*36f0*/  PLOP3.LUT P0, PT, PT, PT, UP1, 0x80, 0x8 ;  /* 0x000000000008781c */ /* 0x000fe20003f0f018 */
[----:B------:R-:W-:Y:S02]  /*3700*/  ULEA UR26, UR14, UR11, 0x9 ;  /* 0x0000000b0e1a7291 */ /* 0x000fe4000f8e48ff */
[----:B------:R-:W-:Y:S02]  /*3710*/  USEL UR13, URZ, 0x1, UP2 ;  /* 0x00000001ff0d7887 */ /* 0x000fe40009000000 */
[----:B------:R-:W-:Y:S02]  /*3720*/  USEL UR17, UR17, URZ, UP2 ;  /* 0x000000ff11117287 */ /* 0x000fe40009000000 */
[----:B------:R-:W-:Y:S02]  /*3730*/  UIADD3 UR30, UPT, UPT, UR24, 0x2, URZ ;  /* 0x00000002181e7890 */ /* 0x000fe4000fffe0ff */
[----:B------:R-:W-:Y:S01]  /*3740*/  @UP1 ULEA UR4, UR17, UR6, 0x3 ;  /* 0x0000000611041291 */ /* 0x000fe2000f8e18ff */
[----:B------:R-:W-:Y:S01]  /*3750*/  LOP3.LUT R8, R8, UR13, RZ, 0x3c, !PT ;  /* 0x0000000d08087c12 */ /* 0x000fe2000f8e3cff */
[----:B------:R-:W-:Y:S02]  /*3760*/  UIADD3 UR28, UPT, UPT, UR26, 0x2, URZ ;  /* 0x000000021a1c7890 */ /* 0x000fe4000fffe0ff */
[----:B------:R-:W-:Y:S01]  /*3770*/  UIADD3 UR7, UPT, UPT, UR7, 0x60, URZ ;  /* 0x0000006007077890 */ /* 0x000fe2000fffe0ff */
[----:B-1----:R-:W-:Y:S01]  /*3780*/  @P0 SHF.L.U32 R0, R8, 0x1f, RZ ;  /* 0x0000001f08000819 */ /* 0x002fe200000006ff */
[----:B------:R-:W-:Y:S01]  /*3790*/  UMOV UR25, 0x80004020 ;  /* 0x8000402000197882 */ /* 0x000fe20000000000 */
[----:B------:R-:W-:Y:S01]  /*37a0*/  UMOV UR27, 0x80004020 ;  /* 0x80004020001b7882 */ /* 0x000fe20000000000 */
[----:B------:R-:W-:Y:S01]  /*37b0*/  UMOV UR31, 0x80004020 ;  /* 0x80004020001f7882 */ /* 0x000fe20000000000 */
[----:B------:R2:W4:Y:S01]  /*37c0*/  @P0 SYNCS.PHASECHK.TRANS64.TRYWAIT P2, [UR4], R0 ;  /* 0x00000000ff0005a7 */ /* 0x0005220008041104 */
[----:B------:R-:W-:Y:S01]  /*37d0*/  UIADD3 UR15, UPT, UPT, UR15, -0x1, URZ ;  /* 0xffffffff0f0f7890 */ /* 0x000fe2000fffe0ff */
[----:B------:R2:W-:Y:S01]  /*37e0*/  UTCQMMA gdesc[UR26], gdesc[UR24], tmem[UR9], tmem[UR22], idesc[UR23], UP4 ;  /* 0x00ff16181a0075ea */ /* 0x0005e2000a000309 */
[----:B------:R-:W-:Y:S01]  /*37f0*/  UPLOP3.LUT UP4, UPT, UPT, UPT, UPT, 0x80, 0x8 ;  /* 0x000000000008789c */ /* 0x000fe20003f8f070 */
[----:B------:R-:W-:Y:S01]  /*3800*/  UMOV UR29, 0x80004020 ;  /* 0x80004020001d7882 */ /* 0x000fe20000000000 */
[----:B------:R-:W-:Y:S01]  /*3810*/  UMOV UR14, UR17 ;  /* 0x00000011000e7c82 */ /* 0x000fe20008000000 */
[----:B------:R2:W-:Y:S01]  /*3820*/  UTCQMMA gdesc[UR28], gdesc[UR30], tmem[UR9], tmem[UR20], idesc[UR21], UPT ;  /* 0x00ff141e1c0075ea */ /* 0x0005e2000b800309 */
[----:B------:R2:W-:Y:S01]  /*3830*/  UTCBAR [UR7], URZ ;  /* 0x000000ff070073e9 */ /* 0x0005e200080000ff */
[----:B------:R-:W-:Y:S06]  /*3840*/  BRA.U UP0, `(.L_x_67) ;  /* 0xfffffffd00787547 */ /* 0x000fec000b83ffff */
.L_x_64:
[----:B------:R-:W-:Y:S01]  /*3850*/  UIADD3 UR18, UPT, UPT, UR18, 0x1, URZ ;  /* 0x0000000112127890 */ /* 0x000fe2000fffe0ff */
[C---:B------:R-:W-:Y:S01]  /*3860*/  ISETP.NE.AND P0, PT, R10.reuse, 0x2, PT ;  /* 0x000000020a00780c */ /* 0x040fe20003f05270 */
[----:B------:R-:W-:Y:S02]  /*3870*/  UIADD3 UR8, UPT, UPT, UR8, 0x110, URZ ;  /* 0x0000011008087890 */ /* 0x000fe4000fffe0ff */
[----:B------:R-:W-:Y:S01]  /*3880*/  UISETP.NE.AND UP0, UPT, UR18, 0x4, UPT ;  /* 0x000000041200788c */ /* 0x000fe2000bf05270 */
[----:B-12---:R-:W-:Y:S02]  /*3890*/  SEL R0, RZ, 0x1, P0 ;  /* 0x00000001ff007807 */ /* 0x006fe40000000000 */
[----:B------:R-:W-:Y:S01]  /*38a0*/  SEL R10, R10, RZ, P0 ;  /* 0x000000ff0a0a7207 */ /* 0x000fe20000000000 */
[----:B------:R-:W-:Y:S01]  /*38b0*/  USEL UR4, URZ, 0x1, UP0 ;  /* 0x00000001ff047887 */ /* 0x000fe20008000000 */
[----:B------:R-:W-:Y:S01]  /*38c0*/  LOP3.LUT R9, R9, R0, RZ, 0x3c, !PT ;  /* 0x0000000009097212 */ /* 0x000fe200078e3cff */
[----:B------:R-:W-:Y:S01]  /*38d0*/  USEL UR18, UR18, URZ, UP0 ;  /* 0x000000ff12127287 */ /* 0x000fe20008000000 */
[----:B------:R1:W-:Y:S03]  /*38e0*/  UTCBAR [UR8], URZ ;  /* 0x000000ff080073e9 */ /* 0x0003e600080000ff */
[----:B------:R-:W-:Y:S01]  /*38f0*/  LOP3.LUT R11, R11, UR4, RZ, 0x3c, !PT ;  /* 0x000000040b0b7c12 */ /* 0x000fe2000f8e3cff */
[----:B------:R-:W-:Y:S07]  /*3900*/  @P1 BRA `(.L_x_68) ;  /* 0xfffffff800c81947 */ /* 0x000fee000383ffff */
[----:B------:R-:W2:Y:S01]  /*3910*/  S2UR UR4, SR_CgaCtaId ;  /* 0x00000000000479c3 */ /* 0x000ea20000008800 */
[----:B------:R-:W-:Y:S01]  /*3920*/  ELECT P0, URZ, PT ;  /* 0x0000000000ff782f */ /* 0x000fe20003800000 */
[----:B------:R-:W-:Y:S01]  /*3930*/  IMAD.MOV.U32 R0, RZ, RZ, 0x1 ;  /* 0x00000001ff007424 */ /* 0x000fe200078e00ff */
[----:B------:R-:W-:Y:S01]  /*3940*/  UIADD3 UR6, UPT, UPT, UR6, 0x130, URZ ;  /* 0x0000013006067890 */ /* 0x000fe2000fffe0ff */
[----:B------:R-:W-:Y:S01]  /*3950*/  SHF.L.U32 R3, R11, 0x1f, RZ ;  /* 0x0000001f0b037819 */ /* 0x000fe200000006ff */
[----:B------:R-:W-:-:S03]  /*3960*/  UMOV UR5, 0x40 ;  /* 0x0000004000057882 */ /* 0x000fc60000000000 */
[----:B------:R-:W-:Y:S01]  /*3970*/  UVIRTCOUNT.DEALLOC.SMPOOL 0x80 ;  /* 0x000000800000784c */ /* 0x000fe20000000000 */
[----:B--2---:R-:W-:Y:S02]  /*3980*/  ULEA UR4, UR4, UR5, 0x18 ;  /* 0x0000000504047291 */ /* 0x004fe4000f8ec0ff */
[----:B------:R-:W-:-:S07]  /*3990*/  ULEA UR5, UR18, UR6, 0x3 ;  /* 0x0000000612057291 */ /* 0x000fce000f8e18ff */
[----:B------:R2:W-:Y:S02]  /*39a0*/  @P0 STS.U8 [UR4+0x1c], R0 ;  /* 0x00001c00ff000988 */ /* 0x0005e40008000004 */
[----:B------:R-:W3:Y:S02]  /*39b0*/  SYNCS.PHASECHK.TRANS64.TRYWAIT P0, [UR5], R3 ;  /* 0x00000003ff0075a7 */ /* 0x000ee40008001105 */
[----:B--23--:R-:W-:Y:S05]  /*39c0*/  @!P0 BRA `(.L_x_69) ;  /* 0x0000005400388947 */ /* 0x00cfea0003800000 */
.L_x_151:
[----:B------:R-:W-:-:S04]  /*39d0*/  UIADD3 UR7, UPT, UPT, UR18, 0x1, URZ ;  /* 0x0000000112077890 */ /* 0x000fc8000fffe0ff */
[----:B------:R-:W-:-:S04]  /*39e0*/  UISETP.NE.AND UP0, UPT, UR7, 0x4, UPT ;  /* 0x000000040700788c */ /* 0x000fc8000bf05270 */
[----:B-1----:R-:W-:Y:S02]  /*39f0*/  USEL UR8, URZ, 0x1, UP0 ;  /* 0x00000001ff087887 */ /* 0x002fe40008000000 */
[----:B------:R-:W-:-:S04]  /*3a00*/  USEL UR7, UR7, URZ, UP0 ;  /* 0x000000ff07077287 */ /* 0x000fc80008000000 */
[----:B------:R-:W-:Y:S01]  /*3a10*/  ULEA UR5, UR7, UR6, 0x3 ;  /* 0x0000000607057291 */ /* 0x000fe2000f8e18ff */
[----:B------:R-:W-:-:S04]  /*3a20*/  LOP3.LUT R2, R11, UR8, RZ, 0x3c, !PT ;  /* 0x000000080b027c12 */ /* 0x000fc8000f8e3cff */
[----:B--2---:R-:W-:-:S04]  /*3a30*/  SHF.L.U32 R3, R2, 0x1f, RZ ;  /* 0x0000001f02037819 */ /* 0x004fc800000006ff */
[----:B------:R-:W1:Y:S02]  /*3a40*/  SYNCS.PHASECHK.TRANS64.TRYWAIT P0, [UR5], R3 ;  /* 0x00000003ff0075a7 */ /* 0x000e640008001105 */
[----:B-1----:R-:W-:Y:S05]  /*3a50*/  @!P0 BRA `(.L_x_70) ;  /* 0x00000054002c8947 */ /* 0x002fea0003800000 */
.L_x_153:
        /* <DEDUP_REMOVED lines=9> */
.L_x_155:
[----:B------:R-:W-:-:S04]  /*3af0*/  UIADD3 UR7, UPT, UPT, UR7, 0x1, URZ ;  /* 0x0000000107077890 */ /* 0x000fc8000fffe0ff */
[----:B------:R-:W-:-:S04]  /*3b00*/  UISETP.NE.AND UP0, UPT, UR7, 0x4, UPT ;  /* 0x000000040700788c */ /* 0x000fc8000bf05270 */
[----:B------:R-:W-:Y:S02]  /*3b10*/  USEL UR5, URZ, 0x1, UP0 ;  /* 0x00000001ff057887 */ /* 0x000fe40008000000 */
[----:B------:R-:W-:-:S04]  /*3b20*/  USEL UR7, UR7, URZ, UP0 ;  /* 0x000000ff07077287 */ /* 0x000fc80008000000 */
[----:B------:R-:W-:Y:S01]  /*3b30*/  ULEA UR7, UR7, UR6, 0x3 ;  /* 0x0000000607077291 */ /* 0x000fe2000f8e18ff */
[----:B-1----:R-:W-:-:S04]  /*3b40*/  LOP3.LUT R3, R2, UR5, RZ, 0x3c, !PT ;  /* 0x0000000502037c12 */ /* 0x002fc8000f8e3cff */
[----:B------:R-:W-:-:S04]  /*3b50*/  SHF.L.U32 R3, R3, 0x1f, RZ ;  /* 0x0000001f03037819 */ /* 0x000fc800000006ff */
[----:B------:R-:W1:Y:S02]  /*3b60*/  SYNCS.PHASECHK.TRANS64.TRYWAIT P0, [UR7], R3 ;  /* 0x00000003ff0075a7 */ /* 0x000e640008001107 */
[----:B-1----:R-:W-:Y:S05]  /*3b70*/  @!P0 BRA `(.L_x_72) ;  /* 0x0000005400148947 */ /* 0x002fea0003800000 */
.L_x_157:
[----:B------:R-:W-:Y:S01]  /*3b80*/  NOP ;  /* 0x0000000000007918 */ /* 0x000fe20000000000 */
[----:B-1----:R-:W1:Y:S01]  /*3b90*/  LDS R0, [UR4+0x14] ;  /* 0x00001404ff007984 */ /* 0x002e620008000800 */
[----:B------:R-:W-:Y:S01]  /*3ba0*/  ULOP3.LUT UR6, UR19, 0xffff, URZ, 0xc0, !UPT ;  /* 0x0000ffff13067892 */ /* 0x000fe2000f8ec0ff */
[----:B------:R-:W-:Y:S01]  /*3bb0*/  UMOV UR8, 0xffff ;  /* 0x0000ffff00087882 */ /* 0x000fe20000000000 */
[----:B------:R-:W-:Y:S02]  /*3bc0*/  UMOV UR5, 0x1 ;  /* 0x0000000100057882 */ /* 0x000fe40000000000 */
[----:B------:R-:W-:-:S04]  /*3bd0*/  USHF.R.U32.HI UR6, URZ, 0x5, UR6 ;  /* 0x00000005ff067899 */ /* 0x000fc80008011606 */
[----:B------:R-:W-:Y:S02]  /*3be0*/  USHF.L.U32 UR8, UR8, UR6, URZ ;  /* 0x0000000608087299 */ /* 0x000fe400080006ff */
[----:B------:R-:W-:-:S04]  /*3bf0*/  USHF.L.U32 UR5, UR5, UR6, URZ ;  /* 0x0000000605057299 */ /* 0x000fc800080006ff */
[----:B-1----:R-:W-:-:S04]  /*3c00*/  LOP3.LUT R0, R0, UR8, RZ, 0xc0, !PT ;  /* 0x0000000800007c12 */ /* 0x002fc8000f8ec0ff */
[----:B------:R-:W-:-:S13]  /*3c10*/  ISETP.NE.AND P0, PT, R0, UR8, PT ;  /* 0x0000000800007c0c */ /* 0x000fda000bf05270 */
[----:B------:R-:W-:Y:S05]  /*3c20*/  @P0 BRA `(.L_x_73) ;  /* 0x0000000000580947 */ /* 0x000fea0003800000 */
[----:B------:R-:W1:Y:S02]  /*3c30*/  LDS R0, [UR4+0x18] ;  /* 0x00001804ff007984 */ /* 0x000e640008000800 */
[----:B-1----:R-:W-:-:S04]  /*3c40*/  LOP3.LUT R0, R0, UR5, RZ, 0xc0, !PT ;  /* 0x0000000500007c12 */ /* 0x002fc8000f8ec0ff */
[----:B------:R-:W-:-:S13]  /*3c50*/  ISETP.NE.AND P0, PT, R0, UR5, PT ;  /* 0x0000000500007c0c */ /* 0x000fda000bf05270 */
[----:B------:R-:W-:Y:S05]  /*3c60*/  @P0 BRA `(.L_x_74) ;  /* 0x00000000003c0947 */ /* 0x000fea0003800000 */
[----:B------:R-:W1:Y:S01]  /*3c70*/  S2R R2, SR_LANEID ;  /* 0x0000000000027919 */ /* 0x000e620000000000 */
[----:B------:R-:W-:Y:S01]  /*3c80*/  ULOP3.LUT UR8, URZ, UR8, URZ, 0x33, !UPT ;  /* 0x00000008ff087292 */ /* 0x000fe2000f8e33ff */
[----:B------:R-:W-:Y:S01]  /*3c90*/  LOP3.LUT R4, RZ, UR5, RZ, 0x33, !PT ;  /* 0x00000005ff047c12 */ /* 0x000fe2000f8e33ff */
[----:B------:R-:W-:Y:S02]  /*3ca0*/  VOTEU.ANY UR7, UPT, PT ;  /* 0x0000000000077886 */ /* 0x000fe400038e0100 */
[----:B------:R-:W-:Y:S01]  /*3cb0*/  UFLO.U32 UR7, UR7 ;  /* 0x00000007000772bd */ /* 0x000fe200080e0000 */
[----:B------:R-:W2:Y:S01]  /*3cc0*/  REDUX UR5, R4 ;  /* 0x00000000040573c4 */ /* 0x000ea20000000000 */
[----:B------:R-:W-:-:S06]  /*3cd0*/  IMAD.U32 R0, RZ, RZ, UR8 ;  /* 0x00000008ff007e24 */ /* 0x000fcc000f8e00ff */
[----:B------:R3:W-:Y:S01]  /*3ce0*/  UTCATOMSWS.AND URZ, UR8 ;  /* 0x0000000800ff79e3 */ /* 0x0007e20008000000 */
[----:B------:R-:W4:Y:S01]  /*3cf0*/  REDUX UR6, R0 ;  /* 0x00000000000673c4 */ /* 0x000f220000000000 */
[----:B-1----:R-:W-:Y:S01]  /*3d00*/  ISETP.EQ.U32.AND P0, PT, R2, UR7, PT ;  /* 0x0000000702007c0c */ /* 0x002fe2000bf02070 */
[----:B--2---:R-:W-:Y:S01]  /*3d10*/  IMAD.U32 R2, RZ, RZ, UR5 ;  /* 0x00000005ff027e24 */ /* 0x004fe2000f8e00ff */
[----:B----4-:R-:W-:-:S11]  /*3d20*/  MOV R3, UR6 ;  /* 0x0000000600037c02 */ /* 0x010fd60008000f00 */
[----:B------:R3:W-:Y:S04]  /*3d30*/  @P0 ATOMS.AND RZ, [UR4+0x14], R3 ;  /* 0x00001403ffff098c */ /* 0x0007e8000a800004 */
[----:B------:R3:W-:Y:S01]  /*3d40*/  @P0 ATOMS.AND RZ, [UR4+0x18], R2 ;  /* 0x00001802ffff098c */ /* 0x0007e2000a800004 */
[----:B------:R-:W-:Y:S05]  /*3d50*/  BRA `(.L_x_75) ;  /* 0x0000000000147947 */ /* 0x000fea0003800000 */
.L_x_74:
[----:B------:R-:W-:Y:S02]  /*3d60*/  MOV R2, 0x3d80 ;  /* 0x00003d8000027802 */ /* 0x000fe40000000f00 */
[----:B----45:R-:W-:Y:S05]  /*3d70*/  CALL.REL.NOINC `($__internal_0_$__cuda_sm10x_tcgen05_guardrail_trap_col_being_dealloced_not_returned_by_alloc) ;  /* 0x0000005400707944 */ /* 0x030fea0003c00000 */
[----:B------:R-:W-:Y:S05]  /*3d80*/  BRA `(.L_x_75) ;  /* 0x0000000000087947 */ /* 0x000fea0003800000 */
.L_x_73:
[----:B------:R-:W-:Y:S02]  /*3d90*/  MOV R2, 0x3db0 ;  /* 0x00003db000027802 */ /* 0x000fe40000000f00 */
[----:B----45:R-:W-:Y:S05]  /*3da0*/  CALL.REL.NOINC `($__internal_2_$__cuda_sm10x_tcgen05_guardrail_trap_unallocated_columns_being_dealloced) ;  /* 0x00000054007c7944 */ /* 0x030fea0003c00000 */
.L_x_75:
[----:B------:R-:W-:Y:S01]  /*3db0*/  NOP ;  /* 0x0000000000007918 */ /* 0x000fe20000000000 */
[----:B---3--:R-:W-:Y:S05]  /*3dc0*/  EXIT ;  /* 0x000000000000794d */ /* 0x008fea0003800000 */
.L_x_57:
[----:B------:R-:W-:-:S09]  /*3dd0*/  UISETP.NE.OR UP2, UPT, UR8, 0x3, !UP2 ;  /* 0x000000030800788c */ /* 0x000fd2000d745670 */
[----:B------:R-:W-:Y:S05]  /*3de0*/  BRA.U UP2, `(.L_x_76) ;  /* 0x0000000d02407547 */ /* 0x000fea000b800000 */
[----:B------:R-:W1:Y:S01]  /*3df0*/  LDC R0, c[0x0][0xb30] ;  /* 0x0002cc00ff007b82 */ /* 0x000e620000000800 */
[----:B------:R-:W2:Y:S01]  /*3e00*/  LDCU.64 UR8, c[0x0][0x888] ;  /* 0x00011100ff0877ac */ /* 0x000ea20008000a00 */
[----:B------:R-:W-:Y:S02]  /*3e10*/  HFMA2 R29, -RZ, RZ, 0, 0 ;  /* 0x00000000ff1d7431 */ /* 0x000fe400000001ff */
[----:B------:R-:W-:Y:S01]  /*3e20*/  IMAD.MOV.U32 R31, RZ, RZ, 0x1 ;  /* 0x00000001ff1f7424 */ /* 0x000fe200078e00ff */
[----:B------:R-:W-:Y:S01]  /*3e30*/  MOV R23, 0x2000 ;  /* 0x0000200000177802 */ /* 0x000fe20000000f00 */
[----:B------:R-:W4:Y:S01]  /*3e40*/  LDCU.64 UR4, c[0x0][0x890] ;  /* 0x00011200ff0477ac */ /* 0x000f220008000a00 */
[----:B------:R-:W-:Y:S01]  /*3e50*/  IMAD.MOV.U32 R30, RZ, RZ, RZ ;  /* 0x000000ffff1e7224 */ /* 0x000fe200078e00ff */
[----:B------:R-:W3:Y:S01]  /*3e60*/  LDC R19, c[0x0][0x370] ;  /* 0x0000dc00ff137b82 */ /* 0x000ee20000000800 */
[----:B------:R-:W-:Y:S01]  /*3e70*/  UMOV UR7, 0x400 ;  /* 0x0000040000077882 */ /* 0x000fe20000000000 */
[----:B------:R-:W-:-:S02]  /*3e80*/  UPLOP3.LUT UP1, UPT, UPT, UPT, UPT, 0x40, 0x4 ;  /* 0x000000000004789c */ /* 0x000fc40003f2e870 */
[----:B------:R-:W-:-:S04]  /*3e90*/  ULEA UR7, UR37, UR7, 0x18 ;  /* 0x0000000725077291 */ /* 0x000fc8000f8ec0ff */
[----:B------:R-:W3:Y:S01]  /*3ea0*/  LDC R2, c[0x0][0xb0c] ;  /* 0x0002c300ff027b82 */ /* 0x000ee20000000800 */
[----:B------:R-:W-:Y:S02]  /*3eb0*/  UIADD3 UR13, UPT, UPT, UR7, 0xc8, URZ ;  /* 0x000000c8070d7890 */ /* 0x000fe4000fffe0ff */
[----:B--2---:R-:W-:Y:S02]  /*3ec0*/  UISETP.NE.U32.AND UP2, UPT, UR8, URZ, UPT ;  /* 0x000000ff0800728c */ /* 0x004fe4000bf45070 */
[----:B------:R-:W-:Y:S02]  /*3ed0*/  UIADD3 UR17, UPT, UPT, UR7, 0xc0, URZ ;  /* 0x000000c007117890 */ /* 0x000fe4000fffe0ff */
[----:B----4-:R-:W-:Y:S01]  /*3ee0*/  UISETP.NE.U32.AND UP3, UPT, UR4, URZ, UPT ;  /* 0x000000ff0400728c */ /* 0x010fe2000bf65070 */
[----:B------:R-:W2:Y:S01]  /*3ef0*/  LDC R18, c[0x0][0xb20] ;  /* 0x0002c800ff127b82 */ /* 0x000ea20000000800 */
[----:B-1----:R-:W-:Y:S01]  /*3f00*/  ISETP.NE.AND P1, PT, R0, 0x1, PT ;  /* 0x000000010000780c */ /* 0x002fe20003f25270 */
[----:B------:R-:W-:-:S02]  /*3f10*/  UISETP.NE.AND.EX UP2, UPT, UR9, URZ, UPT, UP2 ;  /* 0x000000ff0900728c */ /* 0x000fc4000bf45320 */
[----:B------:R-:W-:Y:S02]  /*3f20*/  UPRMT UR13, UR37, 0x654, UR13 ;  /* 0x00000654250d7896 */ /* 0x000fe4000800000d */
[----:B------:R-:W-:Y:S02]  /*3f30*/  UISETP.NE.AND.EX UP3, UPT, UR5, URZ, UPT, UP3 ;  /* 0x000000ff0500728c */ /* 0x000fe4000bf65330 */
[----:B------:R-:W1:Y:S08]  /*3f40*/  LDC.64 R32, c[0x0][0x348] ;  /* 0x0000d200ff207b82 */ /* 0x000e700000000a00 */
[----:B------:R-:W4:Y:S08]  /*3f50*/  LDC.64 R16, c[0x0][0xb10] ;  /* 0x0002c400ff107b82 */ /* 0x000f300000000a00 */
[----:B------:R-:W1:Y:S08]  /*3f60*/  LDC.64 R6, c[0x0][0xb18] ;  /* 0x0002c600ff067b82 */ /* 0x000e700000000a00 */
[----:B------:R-:W1:Y:S08]  /*3f70*/  LDC.64 R4, c[0x0][0xb28] ;  /* 0x0002ca00ff047b82 */ /* 0x000e700000000a00 */
[----:B--23--:R-:W1:Y:S02]  /*3f80*/  LDC R22, c[0x0][0x374] ;  /* 0x0000dd00ff167b82 */ /* 0x00ce640000000800 */
.L_x_85:
[C---:B------:R-:W-:Y:S02]  /*3f90*/  LEA R0, R30.reuse, UR7, 0x3 ;  /* 0x000000071e007c11 */ /* 0x040fe4000f8e18ff */
[----:B------:R-:W-:Y:S02]  /*3fa0*/  SHF.L.U32 R3, R29, 0x1f, RZ ;  /* 0x0000001f1d037819 */ /* 0x000fe400000006ff */
[----:B------:R-:W-:Y:S02]  /*3fb0*/  LEA R24, R30, UR7, 0x4 ;  /* 0x000000071e187c11 */ /* 0x000fe4000f8e20ff */
[----:B--2---:R-:W2:Y:S02]  /*3fc0*/  SYNCS.PHASECHK.TRANS64.TRYWAIT P0, [R0+URZ+0xf0], R3 ;  /* 0x0000f003000075a7 */ /* 0x004ea400080011ff */
[----:B--2---:R-:W-:Y:S05]  /*3fd0*/  @!P0 BRA `(.L_x_77) ;  /* 0x0000005000148947 */ /* 0x004fea0003800000 */
.L_x_158:
[----:B------:R-:W-:Y:S01]  /*3fe0*/  ISETP.GE.AND P0, PT, R72, 0x1, PT ;  /* 0x000000014800780c */ /* 0x000fe20003f06270 */
[----:B------:R-:W3:Y:S01]  /*3ff0*/  LDS.128 R24, [R24+0x180] ;  /* 0x0001800018187984 */ /* 0x000ee20000000c00 */
[----:B--2---:R-:W-:Y:S01]  /*4000*/  VIADD R0, R0, 0x100 ;  /* 0x0000010000007836 */ /* 0x004fe20000000000 */
[----:B------:R-:W-:Y:S01]  /*4010*/  @!PT LDS RZ, [RZ] ;  /* 0x00000000fffff984 */ /* 0x000fe20000000800 */
[----:B------:R-:W-:Y:S01]  /*4020*/  @!PT LDS RZ, [RZ] ;  /* 0x00000000fffff984 */ /* 0x000fe20000000800 */
[----:B------:R-:W-:Y:S01]  /*4030*/  @!PT LDS RZ, [RZ] ;  /* 0x00000000fffff984 */ /* 0x000fe20000000800 */
[----:B------:R-:W-:Y:S01]  /*4040*/  @!PT LDS RZ, [RZ] ;  /* 0x00000000fffff984 */ /* 0x000fe20000000800 */
[----:B------:R2:W-:Y:S06]  /*4050*/  MEMBAR.ALL.CTA ;  /* 0x0000000000007992 */ /* 0x0005ec0000008000 */
[----:B--2---:R-:W2:Y:S01]  /*4060*/  FENCE.VIEW.ASYNC.S ;  /* 0x00000000000073c6 */ /* 0x004ea20000000000 */
[----:B------:R-:W-:Y:S04]  /*4070*/  PRMT R0, RZ, 0x654, R0 ;  /* 0x00000654ff007816 */ /* 0x000fe80000000000 */
[----:B--2---:R2:W-:Y:S01]  /*4080*/  SYNCS.ARRIVE.TRANS64.RED.A1T0 RZ, [R0+URZ], RZ ;  /* 0x000000ff00ff79a7 */ /* 0x0045e200081004ff */
[----:B---3--:R-:W-:Y:S11]  /*4090*/  LOP3.LUT P3, RZ, R26, 0x1, RZ, 0xc0, !PT ;  /* 0x000000011aff7812 */ /* 0x008ff6000786c0ff */
[----:B------:R-:W-:Y:S02]  /*40a0*/  @!UPT UIADD3 URZ, UPT, UPT, URZ, URZ, URZ ;  /* 0x000000fffffff290 */ /* 0x000fe4000fffe0ff */
[----:B------:R-:W-:Y:S02]  /*40b0*/  @P3 MOV R13, R24 ;  /* 0x00000018000d3202 */ /* 0x000fe40000000f00 */
[----:B------:R-:W-:Y:S01]  /*40c0*/  @P3 LOP3.LUT R8, R25, 0xffff, RZ, 0xc0, !PT ;  /* 0x0000ffff19083812 */ /* 0x000fe200078ec0ff */
[----:B--2---:R-:W-:Y:S06]  /*40d0*/  @!P0 BRA `(.L_x_78) ;  /* 0x0000000000a48947 */ /* 0x004fec0003800000 */
[----:B-1----:R-:W-:Y:S01]  /*40e0*/  IMAD.HI.U32 R35, R22, R7, RZ ;  /* 0x0000000716237227 */ /* 0x002fe200078e00ff */
[----:B------:R-:W-:Y:S02]  /*40f0*/  ISETP.NE.AND P0, PT, R6, 0x1, PT ;  /* 0x000000010600780c */ /* 0x000fe40003f05270 */
[----:B------:R-:W-:Y:S01]  /*4100*/  ISETP.NE.AND P2, PT, R72, 0x1, PT ;  /* 0x000000014800780c */ /* 0x000fe20003f45270 */
[----:B----4-:R-:W-:Y:S01]  /*4110*/  IMAD.HI.U32 R34, R19, R16, RZ ;  /* 0x0000001013227227 */ /* 0x010fe200078e00ff */
[----:B------:R-:W-:Y:S02]  /*4120*/  SHF.R.U32.HI R35, RZ, R18, R35 ;  /* 0x00000012ff237219 */ /* 0x000fe40000011623 */
[----:B------:R-:W-:Y:S01]  /*4130*/  ISETP.NE.AND P4, PT, R2, 0x1, PT ;  /* 0x000000010200780c */ /* 0x000fe20003f85270 */
[----:B------:R-:W-:Y:S01]  /*4140*/  IMAD.HI.U32 R36, R13, R16, RZ ;  /* 0x000000100d247227 */ /* 0x000fe200078e00ff */
[----:B------:R-:W-:Y:S02]  /*4150*/  SHF.R.U32.HI R34, RZ, R17, R34 ;  /* 0x00000011ff227219 */ /* 0x000fe40000011622 */
[----:B------:R-:W-:Y:S01]  /*4160*/  SEL R3, R22, R35, !P0 ;  /* 0x0000002316037207 */ /* 0x000fe20004000000 */
[C---:B------:R-:W-:Y:S01]  /*4170*/  IMAD.HI.U32 R35, R8.reuse, R7, RZ ;  /* 0x0000000708237227 */ /* 0x040fe200078e00ff */
[----:B------:R-:W-:Y:S02]  /*4180*/  SEL R11, R19, R34, !P4 ;  /* 0x00000022130b7207 */ /* 0x000fe40006000000 */
[----:B------:R-:W-:Y:S01]  /*4190*/  SHF.R.U32.HI R36, RZ, R17, R36 ;  /* 0x00000011ff247219 */ /* 0x000fe20000011624 */
[----:B------:R-:W-:Y:S01]  /*41a0*/  IMAD.HI.U32 R38, R3, R4, RZ ;  /* 0x0000000403267227 */ /* 0x000fe200078e00ff */
[----:B------:R-:W-:Y:S03]  /*41b0*/  SHF.R.U32.HI R35, RZ, R18, R35 ;  /* 0x00000012ff237219 */ /* 0x000fe60000011623 */
[----:B------:R-:W-:Y:S01]  /*41c0*/  IMAD.HI.U32 R34, R11, R4, RZ ;  /* 0x000000040b227227 */ /* 0x000fe200078e00ff */
[----:B------:R-:W-:Y:S02]  /*41d0*/  @P2 SHF.R.U32.HI R3, RZ, R5, R38 ;  /* 0x00000005ff032219 */ /* 0x000fe40000011626 */
[----:B------:R-:W-:Y:S02]  /*41e0*/  SEL R9, R8, R35, !P0 ;  /* 0x0000002308097207 */ /* 0x000fe40004000000 */
[----:B------:R-:W-:Y:S01]  /*41f0*/  @P2 SHF.R.U32.HI R11, RZ, R5, R34 ;  /* 0x00000005ff0b2219 */ /* 0x000fe20000011622 */
[C---:B------:R-:W-:Y:S01]  /*4200*/  IMAD R10, R72.reuse, R3, RZ ;  /* 0x00000003480a7224 */ /* 0x040fe200078e02ff */
[----:B------:R-:W-:Y:S01]  /*4210*/  SEL R3, R13, R36, !P4 ;  /* 0x000000240d037207 */ /* 0x000fe20006000000 */
[C---:B------:R-:W-:Y:S03]  /*4220*/  IMAD.HI.U32 R14, R9.reuse, R4, RZ ;  /* 0x00000004090e7227 */ /* 0x040fe600078e00ff */
[----:B------:R-:W-:Y:S01]  /*4230*/  ISETP.GE.AND P0, PT, R9, R10, PT ;  /* 0x0000000a0900720c */ /* 0x000fe20003f06270 */
[C---:B------:R-:W-:Y:S01]  /*4240*/  IMAD R12, R72.reuse, R11, RZ ;  /* 0x0000000b480c7224 */ /* 0x040fe200078e02ff */
[-C--:B------:R-:W-:Y:S04]  /*4250*/  SHF.R.U32.HI R14, RZ, R5.reuse, R14 ;  /* 0x00000005ff0e7219 */ /* 0x080fe8000001160e */
[----:B------:R-:W-:Y:S02]  /*4260*/  ISETP.GE.OR P0, PT, R3, R12, P0 ;  /* 0x0000000c0300720c */ /* 0x000fe40000706670 */
[----:B------:R-:W-:Y:S05]  /*4270*/  SEL R15, R9, R14, !P2 ;  /* 0x0000000e090f7207 */ /* 0x000fea0005000000 */
[----:B------:R-:W-:Y:S04]  /*4280*/  IMAD.MOV R14, RZ, RZ, -R15 ;  /* 0x000000ffff0e7224 */ /* 0x000fe800078e0a0f */
[----:B------:R-:W-:Y:S02]  /*4290*/  IMAD R14, R72, R14, R9 ;  /* 0x0000000e480e7224 */ /* 0x000fe400078e0209 */
[C---:B------:R-:W-:Y:S05]  /*42a0*/  @!P0 IMAD.HI.U32 R10, R3.reuse, R4, RZ ;  /* 0x00000004030a8227 */ /* 0x040fea00078e00ff */
[----:B------:R-:W-:Y:S04]  /*42b0*/  @!P0 SHF.R.U32.HI R10, RZ, R5, R10 ;  /* 0x00000005ff0a8219 */ /* 0x000fe8000001160a */
[----:B------:R-:W-:Y:S01]  /*42c0*/  @!P0 SEL R0, R3, R10, !P2 ;  /* 0x0000000a03008207 */ /* 0x000fe20005000000 */
[----:B------:R-:W-:Y:S03]  /*42d0*/  IMAD.MOV R10, RZ, RZ, -R3 ;  /* 0x000000ffff0a7224 */ /* 0x000fe600078e0a03 */
[----:B------:R-:W-:Y:S01]  /*42e0*/  @!P0 IADD3 R15, PT, PT, R15, -R0, RZ ;  /* 0x800000000f0f8210 */ /* 0x000fe20007ffe0ff */
[----:B------:R-:W-:Y:S01]  /*42f0*/  @!P0 IMAD R0, R11, R14, R0 ;  /* 0x0000000e0b008224 */ /* 0x000fe200078e0200 */
[----:B------:R-:W-:Y:S01]  /*4300*/  IADD3 R11, PT, PT, -R9, RZ, RZ ;  /* 0x000000ff090b7210 */ /* 0x000fe20007ffe1ff */
[----:B------:R-:W-:Y:S02]  /*4310*/  IMAD R13, R2, R10, R13 ;  /* 0x0000000a020d7224 */ /* 0x000fe400078e020d */
[----:B------:R-:W-:Y:S02]  /*4320*/  @!P0 IMAD R9, R15, R72, R3 ;  /* 0x000000480f098224 */ /* 0x000fe400078e0203 */
[----:B------:R-:W-:Y:S02]  /*4330*/  @!P0 IMAD.MOV.U32 R3, RZ, RZ, R0 ;  /* 0x000000ffff038224 */ /* 0x000fe400078e0000 */
[----:B------:R-:W-:Y:S02]  /*4340*/  IMAD R8, R6, R11, R8 ;  /* 0x0000000b06087224 */ /* 0x000fe400078e0208 */
[----:B------:R-:W-:Y:S02]  /*4350*/  IMAD R13, R3, R2, R13 ;  /* 0x00000002030d7224 */ /* 0x000fe400078e020d */
[----:B------:R-:W-:Y:S02]  /*4360*/  IMAD R8, R9, R6, R8 ;  /* 0x0000000609087224 */ /* 0x000fe400078e0208 */
.L_x_78:
[----:B------:R-:W-:Y:S05]  /*4370*/  BRA.U UP1, `(.L_x_79) ;  /* 0x0000000101107547 */ /* 0x000fea000b800000 */
[----:B------:R-:W-:Y:S04]  /*4380*/  MOV R0, UR6 ;  /* 0x0000000600007c02 */ /* 0x000fe80008000f00 */
[----:B------:R-:W-:Y:S04]  /*4390*/  SHF.L.U32 R3, R0, 0x1f, RZ ;  /* 0x0000001f00037819 */ /* 0x000fe800000006ff */
[----:B------:R-:W2:Y:S02]  /*43a0*/  SYNCS.PHASECHK.TRANS64.TRYWAIT P0, [UR7+0xe8], R3 ;  /* 0x0000e803ff0075a7 */ /* 0x000ea40008001107 */
[----:B--2---:R-:W-:Y:S05]  /*43b0*/  @!P0 BRA `(.L_x_80) ;  /* 0x0000004c00308947 */ /* 0x004fea0003800000 */
.L_x_79:
[----:B------:R-:W-:Y:S02]  /*43c0*/  R2UR UR19, R21 ;  /* 0x00000000151372ca */ /* 0x000fe400000e0000 */
[----:B------:R-:W-:Y:S02]  /*43d0*/  R2UR UR18, R20 ;  /* 0x00000000141272ca */ /* 0x000fe400000e0000 */
[----:B------:R-:W-:Y:S02]  /*43e0*/  ISETP.NE.U32.AND P2, PT, RZ, UR4, PT ;  /* 0x00000004ff007c0c */ /* 0x000fe4000bf45070 */
[----:B------:R-:W-:Y:S02]  /*43f0*/  SHF.L.U32 R12, R31, 0x1f, RZ ;  /* 0x0000001f1f0c7819 */ /* 0x000fe400000006ff */
[----:B------:R-:W-:Y:S05]  /*4400*/  ISETP.NE.AND.EX P2, PT, RZ, UR5, PT, P2 ;  /* 0x00000005ff007c0c */ /* 0x000fea000bf45320 */
[----:B------:R-:W-:Y:S02]  /*4410*/  USHF.L.U32 UR19, UR19, 0x7, URZ ;  /* 0x0000000713137899 */ /* 0x000fe400080006ff */
[----:B------:R-:W-:Y:S01]  /*4420*/  USHF.L.U32 UR18, UR18, 0x7, URZ ;  /* 0x0000000712127899 */ /* 0x000fe200080006ff */
[----:B------:R-:W-:Y:S11]  /*4430*/  BRA.U !UP3, `(.L_x_81) ;  /* 0x000000010b347547 */ /* 0x000ff6000b800000 */
[----:B------:R-:W-:Y:S01]  /*4440*/  UPLOP3.LUT UP0, UPT, UPT, UPT, UP2, 0x80, 0x8 ;  /* 0x000000000008789c */ /* 0x000fe20003f0f020 */
[----:B--2---:R-:W-:Y:S02]  /*4450*/  HFMA2 R0, -RZ, RZ, 0, 5.9604644775390625e-08 ;  /* 0x00000001ff007431 */ /* 0x004fe400000001ff */
[----:B------:R-:W-:Y:S03]  /*4460*/  IMAD.MOV.U32 R171, RZ, RZ, 0x1 ;  /* 0x00000001ffab7424 */ /* 0x000fe600078e00ff */
[----:B------:R-:W-:Y:S05]  /*4470*/  PLOP3.LUT P0, PT, PT, PT, UP0, 0x80, 0x8 ;  /* 0x000000000008781c */ /* 0x000fea0003f0f008 */
[----:B------:R-:W2:Y:S01]  /*4480*/  @UP0 LDCU.64 UR10, c[0x0][0x888] ;  /* 0x00011100ff0a07ac */ /* 0x000ea20008000a00 */
[----:B------:R-:W-:Y:S07]  /*4490*/  @UP0 UIMAD UR8, UR36, UR4, URZ ;  /* 0x00000004240802a4 */ /* 0x000fee000f8e02ff */
[----:B------:R-:W-:Y:S01]  /*44a0*/  @!P0 PRMT R171, R0, 0x7610, R171 ;  /* 0x0000761000ab8816 */ /* 0x000fe200000000ab */
[----:B--2---:R-:W-:Y:S03]  /*44b0*/  @UP0 UIMAD.WIDE UR10, UR8, 0x4, UR10 ;  /* 0x00000004080a08a5 */ /* 0x004fe6000f8e020a */
[----:B------:R-:W2:Y:S03]  /*44c0*/  @!UP0 LDCU UR8, c[0x0][0x880] ;  /* 0x00011000ff0887ac */ /* 0x000ea60008000800 */
[----:B------:R-:W-:Y:S01]  /*44d0*/  IMAD.U32 R10, RZ, RZ, UR10 ;  /* 0x0000000aff0a7e24 */ /* 0x000fe2000f8e00ff */
[----:B------:R-:W-:Y:S05]  /*44e0*/  MOV R11, UR11 ;  /* 0x0000000b000b7c02 */ /* 0x000fea0008000f00 */
[----:B-----5:R3:W5:Y:S02]  /*44f0*/  @P0 LDG.E R81, desc[UR46][R10.64] ;  /* 0x0000002e0a510981 */ /* 0x020764000c1e1900 */
[----:B--23--:R-:W-:Y:S07]  /*4500*/  @!P0 IMAD.U32 R81, RZ, RZ, UR8 ;  /* 0x00000008ff518e24 */ /* 0x00cfee000f8e00ff */
.L_x_81:
[----:B-----5:R-:W-:Y:S01]  /*4510*/  @!P2 FSETP.EQ.AND P0, PT, R81, RZ, PT ;  /* 0x000000ff5100a20b */ /* 0x020fe20003f02000 */
[----:B------:R-:W-:Y:S01]  /*4520*/  @!UPT UIADD3 URZ, UPT, UPT, URZ, URZ, URZ ;  /* 0x000000fffffff290 */ /* 0x000fe2000fffe0ff */
[----:B------:R-:W-:Y:S11]  /*4530*/  @!P2 BRA `(.L_x_82) ;  /* 0x000000000014a947 */ /* 0x000ff60003800000 */
[----:B------:R-:W-:Y:S02]  /*4540*/  LOP3.LUT P2, RZ, R171, 0xff, RZ, 0xc0, !PT ;  /* 0x000000ffabff7812 */ /* 0x000fe4000784c0ff */
[----:B------:R-:W-:Y:S04]  /*4550*/  PLOP3.LUT P0, PT, PT, PT, UP0, 0x80, 0x8 ;  /* 0x000000000008781c */ /* 0x000fe80003f0f008 */
[----:B------:R-:W-:Y:S07]  /*4560*/  PLOP3.LUT P0, PT, P0, PT, PT, 0x8, 0x80 ;  /* 0x000000000080781c */ /* 0x000fee000070e170 */
[----:B------:R-:W-:Y:S11]  /*4570*/  @P2 FSETP.EQ.AND P0, PT, R81, RZ, PT ;  /* 0x000000ff5100220b */ /* 0x000ff60003f02000 */
[----:B------:R-:W-:Y:S02]  /*4580*/  @!UPT UIADD3 URZ, UPT, UPT, URZ, URZ, URZ ;  /* 0x000000fffffff290 */ /* 0x000fe4000fffe0ff */
.L_x_82:
[----:B------:R-:W3:Y:S01]  /*4590*/  SYNCS.PHASECHK.TRANS64.TRYWAIT P2, [UR7+0xd0], R12 ;  /* 0x0000d00cff0075a7 */ /* 0x000ee20008041107 */
[----:B------:R-:W-:Y:S04]  /*45a0*/  ELECT P4, URZ, PT ;  /* 0x0000000000ff782f */ /* 0x000fe80003880000 */
[----:B------:R-:W-:Y:S11]  /*45b0*/  PLOP3.LUT P4, PT, P0, P4, PT, 0xf2, 0x2f ;  /* 0x00000000002f781c */ /* 0x000ff60000789e72 */
[----:B------:R-:W-:Y:S02]  /*45c0*/  @!UPT UIADD3 URZ, UPT, UPT, URZ, URZ, URZ ;  /* 0x000000fffffff290 */ /* 0x000fe4000fffe0ff */
[----:B-1----:R-:W-:Y:S05]  /*45d0*/  @!P4 IADD3 R21, P0, PT, R32, 0x580, RZ ;  /* 0x000005802015c810 */ /* 0x002fea0007f1e0ff */
[----:B------:R-:W-:Y:S01]  /*45e0*/  @!P4 IMAD.X R20, RZ, RZ, R33, P0 ;  /* 0x000000ffff14c224 */ /* 0x000fe200000e0621 */
[----:B---3--:R-:W-:Y:S07]  /*45f0*/  @!P2 BRA `(.L_x_83) ;  /* 0x0000004800b8a947 */ /* 0x008fee0003800000 */
.L_x_161:
[----:B------:R-:W3:Y:S01]  /*4600*/  LDC.64 R14, c[0x0][0xb10] ;  /* 0x0002c400ff0e7b82 */ /* 0x000ee20000000a00 */
[----:B------:R-:W-:Y:S01]  /*4610*/  @!P4 R2UR UR8, R20 ;  /* 0x000000001408c2ca */ /* 0x000fe200000e0000 */
[----:B------:R-:W-:Y:S01]  /*4620*/  VOTEU.ALL UP1, P4 ;  /* 0x0000000000ff7886 */ /* 0x000fe20002020000 */
[----:B------:R-:W-:Y:S01]  /*4630*/  @!P4 R2UR UR9, R21 ;  /* 0x000000001509c2ca */ /* 0x000fe200000e0000 */
[----:B------:R-:W-:Y:S01]  /*4640*/  UMOV UR10, 0x0 ;  /* 0x00000000000a7882 */ /* 0x000fe20000000000 */
[----:B------:R-:W-:Y:S03]  /*4650*/  UMOV UR11, 0x10000000 ;  /* 0x10000000000b7882 */ /* 0x000fe60000000000 */
[----:B------:R-:W5:Y:S01]  /*4660*/  LDC.64 R10, c[0x0][0xb18] ;  /* 0x0002c600ff0a7b82 */ /* 0x000f620000000a00 */
[----:B------:R-:W-:Y:S01]  /*4670*/  @!UP1 UIADD3 UR16, UPT, UPT, UR7, 0x200, URZ ;  /* 0x0000020007109890 */ /* 0x000fe2000fffe0ff */
[----:B------:R-:W-:Y:S01]  /*4680*/  @P3 SHF.R.U32.HI R28, RZ, 0x10, R25 ;  /* 0x00000010ff1c3819 */ /* 0x000fe20000011619 */
[----:B------:R-:W-:Y:S01]  /*4690*/  VOTEU.ALL UP1, P4 ;  /* 0x0000000000ff7886 */ /* 0x000fe20002020000 */
[----:B------:R-:W-:Y:S01]  /*46a0*/  UMOV UR20, UR36 ;  /* 0x0000002400147c82 */ /* 0x000fe20008000000 */
[----:B------:R-:W-:Y:S03]  /*46b0*/  VIADD R30, R30, 0x1 ;  /* 0x000000011e1e7836 */ /* 0x000fe60000000000 */
[----:B--2---:R-:W2:Y:S01]  /*46c0*/  @!P1 LDC R0, c[0x0][0xb20] ;  /* 0x0002c800ff009b82 */ /* 0x004ea20000000800 */
[----:B------:R-:W-:Y:S01]  /*46d0*/  IMAD.U32 R21, RZ, RZ, UR8 ;  /* 0x00000008ff157e24 */ /* 0x000fe2000f8e00ff */
[----:B------:R-:W-:Y:S06]  /*46e0*/  UPRMT UR8, UR37, 0x654, UR17 ;  /* 0x0000065425087896 */ /* 0x000fec0008000011 */
[----:B-1----:R-:W1:Y:S01]  /*46f0*/  @!P1 LDC R3, c[0x0][0xb0c] ;  /* 0x0002c300ff039b82 */ /* 0x002e620000000800 */
[----:B------:R-:W-:Y:S01]  /*4700*/  IMAD.U32 R20, RZ, RZ, UR9 ;  /* 0x00000009ff147e24 */ /* 0x000fe2000f8e00ff */
[----:B------:R-:W-:Y:S04]  /*4710*/  @!P4 R2UR UR15, R21 ;  /* 0x00000000150fc2ca */ /* 0x000fe800000e0000 */
[----:B------:R-:W-:Y:S01]  /*4720*/  @!P4 R2UR UR14, R20 ;  /* 0x00000000140ec2ca */ /* 0x000fe200000e0000 */
[----:B------:R-:W-:Y:S11]  /*4730*/  @!P4 IMAD.MOV.U32 R20, RZ, RZ, 0x2000 ;  /* 0x00002000ff14c424 */ /* 0x000ff600078e00ff */
[----:B------:R-:W-:Y:S01]  /*4740*/  @!UPT UIADD3 URZ, UPT, UPT, URZ, URZ, URZ ;  /* 0x000000fffffff290 */ /* 0x000fe2000fffe0ff */
[----:B------:R1:W-:Y:S01]  /*4750*/  @!UP1 UTMALDG.3D [UR16], [UR14], desc[UR10] ;  /* 0x00000a100e0095b4 */ /* 0x0003e20008011000 */
[----:B------:R1:W-:Y:S02]  /*4760*/  @!P4 SYNCS.ARRIVE.TRANS64.RED.A0TR RZ, [UR7+0xc0], R20 ;  /* 0x0000c014ffffc9a7 */ /* 0x0003e40008300407 */
[----:B-1----:R-:W-:Y:S01]  /*4770*/  @!P1 ISETP.NE.AND P2, PT, R3, 0x1, PT ;  /* 0x000000010300980c */ /* 0x002fe20003f45270 */
[C---:B---3--:R-:W-:Y:S01]  /*4780*/  @!P1 IMAD.HI.U32 R14, R13.reuse, R14, RZ ;  /* 0x0000000e0d0e9227 */ /* 0x048fe200078e00ff */
[----:B-----5:R-:W-:Y:S03]  /*4790*/  @!P1 ISETP.NE.AND P0, PT, R10, 0x1, PT ;  /* 0x000000010a00980c */ /* 0x020fe60003f05270 */
[C---:B------:R-:W-:Y:S01]  /*47a0*/  @!P1 IMAD.HI.U32 R11, R8.reuse, R11, RZ ;  /* 0x0000000b080b9227 */ /* 0x040fe200078e00ff */
[----:B------:R-:W-:Y:S04]  /*47b0*/  @!P1 SHF.R.U32.HI R14, RZ, R15, R14 ;  /* 0x0000000fff0e9219 */ /* 0x000fe8000001160e */
[----:B--2---:R-:W-:Y:S01]  /*47c0*/  @!P1 SHF.R.U32.HI R9, RZ, R0, R11 ;  /* 0x00000000ff099219 */ /* 0x004fe2000001160b */
[----:B------:R-:W-:Y:S01]  /*47d0*/  SYNCS.ARRIVE.TRANS64.RED.A1T0 RZ, [UR8], RZ ;  /* 0x000000ffffff79a7 */ /* 0x000fe20008100408 */
[----:B------:R-:W-:Y:S02]  /*47e0*/  @!P1 SEL R14, R13, R14, !P2 ;  /* 0x0000000e0d0e9207 */ /* 0x000fe40005000000 */
[----:B------:R-:W-:Y:S01]  /*47f0*/  @!P1 SEL R9, R8, R9, !P0 ;  /* 0x0000000908099207 */ /* 0x000fe20004000000 */
[----:B------:R-:W1:Y:S04]  /*4800*/  SYNCS.PHASECHK.TRANS64.TRYWAIT P5, [UR7+0xd8], R12 ;  /* 0x0000d80cff0075a7 */ /* 0x000e6800080a1107 */
[----:B------:R-:W-:Y:S02]  /*4810*/  @!P1 IMAD.IADD R0, R9, 0x1, -R14 ;  /* 0x0000000109009824 */ /* 0x000fe400078e0a0e */
[----:B------:R-:W-:Y:S02]  /*4820*/  @!P1 IMAD.IADD R9, R14, 0x1, -R9 ;  /* 0x000000010e099824 */ /* 0x000fe400078e0a09 */
[----:B------:R-:W-:Y:S02]  /*4830*/  @!P1 IMAD R13, R0, R3, R13 ;  /* 0x00000003000d9224 */ /* 0x000fe400078e020d */
[----:B------:R-:W-:Y:S01]  /*4840*/  @!P1 IMAD R8, R9, R10, R8 ;  /* 0x0000000a09089224 */ /* 0x000fe200078e0208 */
[----:B-1----:R-:W-:Y:S06]  /*4850*/  @!P5 BRA `(.L_x_84) ;  /* 0x000000480038d947 */ /* 0x002fec0003800000 */
.L_x_163:
[----:B-1----:R-:W-:Y:S01]  /*4860*/  @!P4 IADD3 R3, P0, PT, R32, 0x580, RZ ;  /* 0x000005802003c810 */ /* 0x002fe20007f1e0ff */
[----:B------:R-:W-:Y:S01]  /*4870*/  VOTEU.ALL UP1, P4 ;  /* 0x0000000000ff7886 */ /* 0x000fe20002020000 */
[----:B------:R-:W-:Y:S01]  /*4880*/  UMOV UR20, 0x0 ;  /* 0x0000000000147882 */ /* 0x000fe20000000000 */
[----:B------:R-:W-:Y:S01]  /*4890*/  UMOV UR21, 0x10000000 ;  /* 0x1000000000157882 */ /* 0x000fe20000000000 */
[----:B------:R-:W-:Y:S01]  /*48a0*/  @!P4 R2UR UR9, R3 ;  /* 0x000000000309c2ca */ /* 0x000fe200000e0000 */
[----:B------:R-:W-:Y:S01]  /*48b0*/  @!P4 IMAD.X R0, RZ, RZ, R33, P0 ;  /* 0x000000ffff00c224 */ /* 0x000fe200000e0621 */
[----:B------:R-:W-:Y:S01]  /*48c0*/  @!UP1 UIADD3 UR10, UPT, UPT, UR18, 0x40, URZ ;  /* 0x00000040120a9890 */ /* 0x000fe2000fffe0ff */
[----:B------:R-:W-:Y:S01]  /*48d0*/  ISETP.NE.AND P0, PT, R30, 0x2, PT ;  /* 0x000000021e00780c */ /* 0x000fe20003f05270 */
[----:B------:R-:W-:Y:S01]  /*48e0*/  UMOV UR11, UR19 ;  /* 0x00000013000b7c82 */ /* 0x000fe20008000000 */
[----:B------:R-:W-:Y:S01]  /*48f0*/  UMOV UR12, UR36 ;  /* 0x00000024000c7c82 */ /* 0x000fe20008000000 */
[----:B------:R-:W-:Y:S01]  /*4900*/  @!P4 R2UR UR8, R0 ;  /* 0x000000000008c2ca */ /* 0x000fe200000e0000 */
[----:B------:R-:W-:Y:S01]  /*4910*/  IMAD.IADD R20, R8, 0x1, R147 ;  /* 0x0000000108147824 */ /* 0x000fe200078e0293 */
[----:B------:R-:W-:Y:S01]  /*4920*/  @P3 R2UR UR36, R28 ;  /* 0x000000001c2432ca */ /* 0x000fe200000e0000 */
[----:B------:R-:W-:Y:S01]  /*4930*/  IMAD.IADD R21, R13, 0x1, R170 ;  /* 0x000000010d157824 */ /* 0x000fe200078e02aa */
[----:B------:R-:W-:Y:S02]  /*4940*/  SEL R0, RZ, 0x1, P0 ;  /* 0x00000001ff007807 */ /* 0x000fe40000000000 */
[----:B------:R-:W-:Y:S01]  /*4950*/  LOP3.LUT R31, R31, 0x1, RZ, 0x3c, !PT ;  /* 0x000000011f1f7812 */ /* 0x000fe200078e3cff */
[----:B------:R-:W-:Y:S01]  /*4960*/  IMAD.U32 R10, RZ, RZ, UR9 ;  /* 0x00000009ff0a7e24 */ /* 0x000fe2000f8e00ff */
[----:B------:R-:W-:Y:S01]  /*4970*/  @!UP1 UIADD3 UR9, UPT, UPT, UR7, 0xc8, URZ ;  /* 0x000000c807099890 */ /* 0x000fe2000fffe0ff */
[----:B------:R-:W-:Y:S02]  /*4980*/  LOP3.LUT R29, R29, R0, RZ, 0x3c, !PT ;  /* 0x000000001d1d7212 */ /* 0x000fe400078e3cff */
[----:B------:R-:W-:Y:S02]  /*4990*/  SEL R30, R30, RZ, P0 ;  /* 0x000000ff1e1e7207 */ /* 0x000fe40000000000 */
[----:B------:R-:W-:Y:S01]  /*49a0*/  IMAD.U32 R11, RZ, RZ, UR8 ;  /* 0x00000008ff0b7e24 */ /* 0x000fe2000f8e00ff */
[----:B------:R-:W-:Y:S01]  /*49b0*/  @!P4 R2UR UR14, R10 ;  /* 0x000000000a0ec2ca */ /* 0x000fe200000e0000 */
[----:B------:R-:W-:Y:S01]  /*49c0*/  @!UP1 UIADD3 UR8, UPT, UPT, UR7, 0x2200, URZ ;  /* 0x0000220007089890 */ /* 0x000fe2000fffe0ff */
[----:B------:R-:W-:Y:S02]  /*49d0*/  VOTEU.ALL UP1, P4 ;  /* 0x0000000000ff7886 */ /* 0x000fe40002020000 */
[----:B------:R-:W-:Y:S11]  /*49e0*/  @!P4 R2UR UR15, R11 ;  /* 0x000000000b0fc2ca */ /* 0x000ff600000e0000 */
[----:B------:R-:W-:Y:S02]  /*49f0*/  @!UPT UIADD3 URZ, UPT, UPT, URZ, URZ, URZ ;  /* 0x000000fffffff290 */ /* 0x000fe4000fffe0ff */
[----:B------:R2:W-:Y:S01]  /*4a00*/  @!UP1 UTMALDG.3D [UR8], [UR14], desc[UR20] ;  /* 0x000014080e0095b4 */ /* 0x0005e20008011000 */
[----:B------:R2:W-:Y:S01]  /*4a10*/  @!P4 SYNCS.ARRIVE.TRANS64.RED.A0TR RZ, [UR7+0xc8], R23 ;  /* 0x0000c817ffffc9a7 */ /* 0x0005e20008300407 */
[----:B------:R-:W-:Y:S01]  /*4a20*/  UPLOP3.LUT UP1, UPT, UPT, UPT, UPT, 0x80, 0x8 ;  /* 0x000000000008789c */ /* 0x000fe20003f2f070 */
[----:B------:R-:W-:Y:S01]  /*4a30*/  SYNCS.ARRIVE.TRANS64.RED.A1T0 RZ, [UR13], RZ ;  /* 0x000000ffffff79a7 */ /* 0x000fe2000810040d */
[----:B------:R-:W-:Y:S09]  /*4a40*/  @P3 BRA `(.L_x_85) ;  /* 0xfffffff400503947 */ /* 0x000ff2000383ffff */
[----:B------:R-:W-:-:S04]  /*4a50*/  SHF.L.U32 R3, R31, 0x1f, RZ ;  /* 0x0000001f1f037819 */ /* 0x000fc800000006ff */
[----:B------:R-:W1:Y:S02]  /*4a60*/  SYNCS.PHASECHK.TRANS64.TRYWAIT P0, [UR7+0xd0], R3 ;  /* 0x0000d003ff0075a7 */ /* 0x000e640008001107 */
[----:B-1----:R-:W-:Y:S05]  /*4a70*/  @!P0 BRA `(.L_x_86) ;  /* 0x0000004400c88947 */ /* 0x002fea0003800000 */
.L_x_165:
[----:B-1----:R-:W-:-:S07]  /*4a80*/  MOV R0, UR7 ;  /* 0x0000000700007c02 */ /* 0x002fce0008000f00 */
.L_x_87:
[----:B-1----:R-:W-:-:S04]  /*4a90*/  SHF.L.U32 R3, R31, 0x1f, RZ ;  /* 0x0000001f1f037819 */ /* 0x002fc800000006ff */
[----:B------:R1:W3:Y:S03]  /*4aa0*/  SYNCS.PHASECHK.TRANS64.TRYWAIT P0, [R0+URZ+0xd8], R3 ;  /* 0x0000d803000075a7 */ /* 0x0002e600080011ff */
[----:B---3--:R-:W-:Y:S05]  /*4ab0*/  @!P0 NANOSLEEP.SYNCS 0x989680 ;  /* 0x009896800000895d */ /* 0x008fea0003900000 */
[----:B------:R-:W3:Y:S02]  /*4ac0*/  @!P0 SYNCS.PHASECHK.TRANS64 P0, [R0+URZ+0xd8], R3 ;  /* 0x0000d803000085a7 */ /* 0x000ee400080010ff */
[----:B--23--:R-:W-:Y:S05]  /*4ad0*/  @P0 EXIT ;  /* 0x000000000000094d */ /* 0x00cfea0003800000 */
[----:B------:R-:W-:Y:S05]  /*4ae0*/  BRA `(.L_x_87) ;  /* 0xfffffffc00e87947 */ /* 0x000fea000383ffff */
.L_x_76:
[----:B------:R-:W-:-:S06]  /*4af0*/  UISETP.GE.AND UP1, UPT, UR8, 0x4, UPT ;  /* 0x000000040800788c */ /* 0x000fcc000bf26270 */
[----:B------:R-:W-:-:S13]  /*4b00*/  PLOP3.LUT P0, PT, PT, PT, UP1, 0x80, 0x8 ;  /* 0x000000000008781c */ /* 0x000fda0003f0f018 */
[----:B------:R-:W-:Y:S05]  /*4b10*/  @!P0 EXIT ;  /* 0x000000000000894d */ /* 0x000fea0003800000 */
[----:B------:R-:W-:Y:S01]  /*4b20*/  BAR.SYNC.DEFER_BLOCKING 0x6, 0xa0 ;  /* 0x0182800000007b1d */ /* 0x000fe20000010000 */
[C---:B------:R-:W-:Y:S01]  /*4b30*/  IMAD.SHL.U32 R3, R189.reuse, 0x40, RZ ;  /* 0x00000040bd037824 */ /* 0x040fe200078e00ff */
[C---:B------:R-:W-:Y:S01]  /*4b40*/  LOP3.LUT R193, R189.reuse, 0x60, RZ, 0xc0, !PT ;  /* 0x00000060bdc17812 */ /* 0x040fe200078ec0ff */
[C---:B------:R-:W-:Y:S01]  /*4b50*/  IMAD.SHL.U32 R172, R189.reuse, 0x8, RZ ;  /* 0x00000008bdac7824 */ /* 0x040fe200078e00ff */
[C---:B------:R-:W-:Y:S01]  /*4b60*/  LOP3.LUT R191, R189.reuse, 0x2, RZ, 0xc0, !PT ;  /* 0x00000002bdbf7812 */ /* 0x040fe200078ec0ff */
[----:B------:R-:W-:Y:S01]  /*4b70*/  IMAD.U32 R79, R189, 0x10000, RZ ;  /* 0x00010000bd4f7824 */ /* 0x000fe200078e00ff */
[----:B------:R-:W-:Y:S02]  /*4b80*/  UMOV UR49, 0x400 ;  /* 0x0000040000317882 */ /* 0x000fe40000000000 */
[----:B------:R-:W1:Y:S01]  /*4b90*/  LDC R177, c[0x0][0x370] ;  /* 0x0000dc00ffb17b82 */ /* 0x000e620000000800 */
[----:B------:R-:W-:Y:S01]  /*4ba0*/  ULEA UR49, UR37, UR49, 0x18 ;  /* 0x0000003125317291 */ /* 0x000fe2000f8ec0ff */
[----:B------:R-:W-:Y:S01]  /*4bb0*/  LOP3.LUT R5, R3, 0x180, RZ, 0xc0, !PT ;  /* 0x0000018003057812 */ /* 0x000fe200078ec0ff */
[----:B------:R-:W-:Y:S01]  /*4bc0*/  HFMA2 R195, -RZ, RZ, 0, 0 ;  /* 0x00000000ffc37431 */ /* 0x000fe200000001ff */
[----:B------:R-:W-:Y:S01]  /*4bd0*/  LOP3.LUT R79, R79, 0x600000, RZ, 0xc0, !PT ;  /* 0x006000004f4f7812 */ /* 0x000fe200078ec0ff */
[----:B------:R-:W-:Y:S01]  /*4be0*/  UIADD3 UR4, UPT, UPT, UR49, 0x4200, URZ ;  /* 0x0000420031047890 */ /* 0x000fe2000fffe0ff */
[----:B------:R-:W-:Y:S01]  /*4bf0*/  LOP3.LUT R172, R5, 0x30, R172, 0xf8, !PT ;  /* 0x0000003005ac7812 */ /* 0x000fe200078ef8ac */
[----:B------:R-:W-:Y:S01]  /*4c00*/  IMAD.MOV.U32 R76, RZ, RZ, RZ ;  /* 0x000000ffff4c7224 */ /* 0x000fe200078e00ff */
[----:B------:R-:W2:Y:S01]  /*4c10*/  LDC R74, c[0x0][0xb0c] ;  /* 0x0002c300ff4a7b82 */ /* 0x000ea20000000800 */
[----:B------:R-:W-:-:S02]  /*4c20*/  LOP3.LUT R189, R189, 0x4, RZ, 0xc0, !PT ;  /* 0x00000004bdbd7812 */ /* 0x000fc400078ec0ff */
[----:B------:R-:W-:Y:S02]  /*4c30*/  CS2R R182, SRZ ;  /* 0x0000000000b67805 */ /* 0x000fe4000001ff00 */
[----:B------:R-:W-:Y:S02]  /*4c40*/  LOP3.LUT R172, R172, 0x1e40, R3, 0xf8, !PT ;  /* 0x00001e40acac7812 */ /* 0x000fe400078ef803 */
[----:B------:R-:W-:Y:S02]  /*4c50*/  CS2R R180, SRZ ;  /* 0x0000000000b47805 */ /* 0x000fe4000001ff00 */
[----:B------:R-:W-:Y:S01]  /*4c60*/  IADD3 R188, PT, PT, -R189, 0x2, RZ ;  /* 0x00000002bdbc7810 */ /* 0x000fe20007ffe1ff */
[----:B------:R-:W-:Y:S01]  /*4c70*/  IMAD.MOV R176, RZ, RZ, -R191 ;  /* 0x000000ffffb07224 */ /* 0x000fe200078e0abf */
[----:B------:R-:W-:Y:S01]  /*4c80*/  MOV R192, UR4 ;  /* 0x0000000400c07c02 */ /* 0x000fe20008000f00 */
[----:B------:R-:W4:Y:S01]  /*4c90*/  LDC R174, c[0x0][0xb20] ;  /* 0x0002c800ffae7b82 */ /* 0x000f220000000800 */
[----:B------:R-:W3:Y:S01]  /*4ca0*/  LDS R0, [UR49+0x1a0] ;  /* 0x0001a031ff007984 */ /* 0x000ee20008000800 */
[----:B------:R-:W-:Y:S01]  /*4cb0*/  VIADD R190, R172, UR49 ;  /* 0x00000031acbe7c36 */ /* 0x000fe20008000000 */
[----:B------:R-:W1:Y:S01]  /*4cc0*/  LDCU.64 UR52, c[0x0][0x348] ;  /* 0x00006900ff3477ac */ /* 0x000e620008000a00 */
[----:B------:R-:W-:-:S02]  /*4cd0*/  IMAD.MOV R175, RZ, RZ, -R189 ;  /* 0x000000ffffaf7224 */ /* 0x000fc400078e0abd */
[----:B------:R-:W-:Y:S01]  /*4ce0*/  VIADD R190, R190, 0x200 ;  /* 0x00000200bebe7836 */ /* 0x000fe20000000000 */
[----:B------:R-:W1:Y:S01]  /*4cf0*/  LDCU.64 UR38, c[0x0][0x888] ;  /* 0x00011100ff2677ac */ /* 0x000e620008000a00 */
[----:B------:R-:W1:Y:S01]  /*4d00*/  LDC R73, c[0x0][0xb30] ;  /* 0x0002cc00ff497b82 */ /* 0x000e620000000800 */
[----:B------:R-:W1:Y:S01]  /*4d10*/  LDCU.64 UR44, c[0x0][0x890] ;  /* 0x00011200ff2c77ac */ /* 0x000e620008000a00 */
[----:B------:R-:W-:-:S06]  /*4d20*/  UIADD3 UR48, UPT, UPT, UR49, 0x200, URZ ;  /* 0x0000020031307890 */ /* 0x000fcc000fffe0ff */
[----:B------:R-:W1:Y:S08]  /*4d30*/  LDC.64 R168, c[0x0][0xb10] ;  /* 0x0002c400ffa87b82 */ /* 0x000e700000000a00 */
[----:B------:R-:W1:Y:S08]  /*4d40*/  LDC.64 R70, c[0x0][0xb18] ;  /* 0x0002c600ff467b82 */ /* 0x000e700000000a00 */
[----:B------:R-:W1:Y:S08]  /*4d50*/  LDC.64 R68, c[0x0][0xb28] ;  /* 0x0002ca00ff447b82 */ /* 0x000e700000000a00 */
[----:B------:R-:W1:Y:S01]  /*4d60*/  LDC.64 R166, c[0x0][0x8b0] ;  /* 0x00022c00ffa67b82 */ /* 0x000e620000000a00 */
[----:B---3--:R-:W-:-:S07]  /*4d70*/  IMAD.IADD R79, R0, 0x1, R79 ;  /* 0x00000001004f7824 */ /* 0x008fce00078e024f */
[----:B------:R-:W3:Y:S08]  /*4d80*/  LDC.64 R164, c[0x0][0x8a8] ;  /* 0x00022a00ffa47b82 */ /* 0x000ef00000000a00 */
[----:B--2-4-:R-:W1:Y:S02]  /*4d90*/  LDC R178, c[0x0][0x374] ;  /* 0x0000dd00ffb27b82 */ /* 0x014e640000000800 */
.L_x_114:
[C---:B------:R-:W-:Y:S02]  /*4da0*/  LEA R0, R195.reuse, UR49, 0x3 ;  /* 0x00000031c3007c11 */ /* 0x040fe4000f8e18ff */
[----:B------:R-:W-:Y:S02]  /*4db0*/  SHF.L.U32 R3, R182, 0x1f, RZ ;  /* 0x0000001fb6037819 */ /* 0x000fe400000006ff */
[----:B------:R-:W-:Y:S02]  /*4dc0*/  LEA R16, R195, UR49, 0x4 ;  /* 0x00000031c3107c11 */ /* 0x000fe4000f8e20ff */
[----:B------:R-:W2:Y:S02]  /*4dd0*/  SYNCS.PHASECHK.TRANS64.TRYWAIT P0, [R0+URZ+0xf0], R3 ;  /* 0x0000f003000075a7 */ /* 0x000ea400080011ff */
[----:B-12---:R-:W-:Y:S05]  /*4de0*/  @!P0 BRA `(.L_x_88) ;  /* 0x0000004400048947 */ /* 0x006fea0003800000 */
.L_x_166:
[----:B------:R-:W4:Y:S01]  /*4df0*/  LDC.64 R12, c[0x0][0xb10] ;  /* 0x0002c400ff0c7b82 */ /* 0x000f220000000a00 */
[----:B------:R-:W3:Y:S01]  /*4e00*/  LDS.128 R16, [R16+0x180] ;  /* 0x0001800010107984 */ /* 0x000ee20000000c00 */
[----:B-1----:R-:W-:Y:S01]  /*4e10*/  ISETP.NE.AND P1, PT, R73, 0x1, PT ;  /* 0x000000014900780c */ /* 0x002fe20003f25270 */
[----:B--2---:R-:W-:Y:S01]  /*4e20*/  VIADD R0, R0, 0x100 ;  /* 0x0000010000007836 */ /* 0x004fe20000000000 */
[----:B------:R-:W-:Y:S04]  /*4e30*/  ISETP.GE.AND P0, PT, R72, 0x1, PT ;  /* 0x000000014800780c */ /* 0x000fe80003f06270 */
[----:B------:R-:W1:Y:S01]  /*4e40*/  LDC.64 R10, c[0x0][0xb18] ;  /* 0x0002c600ff0a7b82 */ /* 0x000e620000000a00 */
[----:B------:R-:W-:Y:S01]  /*4e50*/  PRMT R0, RZ, 0x654, R0 ;  /* 0x00000654ff007816 */ /* 0x000fe20000000000 */
[----:B------:R-:W-:Y:S01]  /*4e60*/  @!PT LDS RZ, [RZ] ;  /* 0x00000000fffff984 */ /* 0x000fe20000000800 */
[----:B------:R-:W-:Y:S01]  /*4e70*/  @!PT LDS RZ, [RZ] ;  /* 0x00000000fffff984 */ /* 0x000fe20000000800 */
[----:B------:R-:W-:Y:S01]  /*4e80*/  @!PT LDS RZ, [RZ] ;  /* 0x00000000fffff984 */ /* 0x000fe20000000800 */
[----:B------:R-:W-:Y:S01]  /*4e90*/  @!PT LDS RZ, [RZ] ;  /* 0x00000000fffff984 */ /* 0x000fe20000000800 */
[----:B------:R2:W-:Y:S06]  /*4ea0*/  MEMBAR.ALL.CTA ;  /* 0x0000000000007992 */ /* 0x0005ec0000008000 */
[----:B--2---:R-:W2:Y:S01]  /*4eb0*/  FENCE.VIEW.ASYNC.S ;  /* 0x00000000000073c6 */ /* 0x004ea20000000000 */
[----:B------:R-:W1:Y:S08]  /*4ec0*/  @!P1 LDC R14, c[0x0][0xb20] ;  /* 0x0002c800ff0e9b82 */ /* 0x000e700000000800 */
[----:B------:R-:W1:Y:S01]  /*4ed0*/  @!P1 LDC R9, c[0x0][0xb0c] ;  /* 0x0002c300ff099b82 */ /* 0x000e620000000800 */
[----:B--2---:R2:W-:Y:S01]  /*4ee0*/  SYNCS.ARRIVE.TRANS64.RED.A1T0 RZ, [R0+URZ], RZ ;  /* 0x000000ff00ff79a7 */ /* 0x0045e200081004ff */
[----:B---3--:R-:W-:Y:S04]  /*4ef0*/  LOP3.LUT P4, RZ, R18, 0x1, RZ, 0xc0, !PT ;  /* 0x0000000112ff7812 */ /* 0x008fe8000788c0ff */
[----:B------:R-:W-:Y:S09]  /*4f00*/  P2R R194, PR, RZ, 0x10 ;  /* 0x00000010ffc27803 */ /* 0x000ff20000000000 */
[----:B------:R-:W-:Y:S02]  /*4f10*/  @P4 MOV R77, R16 ;  /* 0x00000010004d4202 */ /* 0x000fe40000000f00 */
[----:B------:R-:W-:Y:S01]  /*4f20*/  @P4 LOP3.LUT R75, R17, 0xffff, RZ, 0xc0, !PT ;  /* 0x0000ffff114b4812 */ /* 0x000fe200078ec0ff */
[----:B--2-4-:R-:W-:Y:S06]  /*4f30*/  @!P0 BRA `(.L_x_89) ;  /* 0x0000000000a48947 */ /* 0x014fec0003800000 */
[----:B------:R-:W-:Y:S01]  /*4f40*/  IMAD.HI.U32 R23, R178, R71, RZ ;  /* 0x00000047b2177227 */ /* 0x000fe200078e00ff */
[----:B------:R-:W-:Y:S02]  /*4f50*/  ISETP.NE.AND P0, PT, R70, 0x1, PT ;  /* 0x000000014600780c */ /* 0x000fe40003f05270 */
[----:B------:R-:W-:Y:S01]  /*4f60*/  ISETP.NE.AND P2, PT, R72, 0x1, PT ;  /* 0x000000014800780c */ /* 0x000fe20003f45270 */
[----:B------:R-:W-:Y:S01]  /*4f70*/  IMAD.HI.U32 R22, R177, R168, RZ ;  /* 0x000000a8b1167227 */ /* 0x000fe200078e00ff */
[----:B------:R-:W-:Y:S02]  /*4f80*/  SHF.R.U32.HI R23, RZ, R174, R23 ;  /* 0x000000aeff177219 */ /* 0x000fe40000011617 */
[----:B------:R-:W-:Y:S01]  /*4f90*/  ISETP.NE.AND P3, PT, R74, 0x1, PT ;  /* 0x000000014a00780c */ /* 0x000fe20003f65270 */
[----:B------:R-:W-:Y:S01]  /*4fa0*/  IMAD.HI.U32 R26, R77, R168, RZ ;  /* 0x000000a84d1a7227 */ /* 0x000fe200078e00ff */
[----:B------:R-:W-:Y:S02]  /*4fb0*/  SHF.R.U32.HI R22, RZ, R169, R22 ;  /* 0x000000a9ff167219 */ /* 0x000fe40000011616 */
[----:B------:R-:W-:Y:S01]  /*4fc0*/  SEL R3, R178, R23, !P0 ;  /* 0x00000017b2037207 */ /* 0x000fe20004000000 */
[----:B------:R-:W-:Y:S01]  /*4fd0*/  IMAD.HI.U32 R23, R75, R71, RZ ;  /* 0x000000474b177227 */ /* 0x000fe200078e00ff */
[----:B------:R-:W-:Y:S02]  /*4fe0*/  SEL R7, R177, R22, !P3 ;  /* 0x00000016b1077207 */ /* 0x000fe40005800000 */
[----:B------:R-:W-:Y:S01]  /*4ff0*/  SHF.R.U32.HI R26, RZ, R169, R26 ;  /* 0x000000a9ff1a7219 */ /* 0x000fe2000001161a */
[-C--:B------:R-:W-:Y:S04]  /*5000*/  IMAD.HI.U32 R22, R3, R68.reuse, RZ ;  /* 0x0000004403167227 */ /* 0x080fe800078e00ff */
[----:B------:R-:W-:Y:S01]  /*5010*/  IMAD.HI.U32 R24, R7, R68, RZ ;  /* 0x0000004407187227 */ /* 0x000fe200078e00ff */
[-C--:B------:R-:W-:Y:S02]  /*5020*/  @P2 SHF.R.U32.HI R3, RZ, R69.reuse, R22 ;  /* 0x00000045ff032219 */ /* 0x080fe40000011616 */
[----:B------:R-:W-:Y:S02]  /*5030*/  SHF.R.U32.HI R22, RZ, R174, R23 ;  /* 0x000000aeff167219 */ /* 0x000fe40000011617 */
[----:B------:R-:W-:Y:S01]  /*5040*/  @P2 SHF.R.U32.HI R7, RZ, R69, R24 ;  /* 0x00000045ff072219 */ /* 0x000fe20000011618 */
[C---:B------:R-:W-:Y:S01]  /*5050*/  IMAD R2, R72.reuse, R3, RZ ;  /* 0x0000000348027224 */ /* 0x040fe200078e02ff */
[----:B------:R-:W-:Y:S02]  /*5060*/  SEL R5, R75, R22, !P0 ;  /* 0x000000164b057207 */ /* 0x000fe40004000000 */
[----:B------:R-:W-:Y:S01]  /*5070*/  SEL R3, R77, R26, !P3 ;  /* 0x0000001a4d037207 */ /* 0x000fe20005800000 */
[----:B------:R-:W-:Y:S01]  /*5080*/  IMAD R4, R72, R7, RZ ;  /* 0x0000000748047224 */ /* 0x000fe200078e02ff */
[C---:B------:R-:W-:Y:S01]  /*5090*/  ISETP.GE.AND P0, PT, R5.reuse, R2, PT ;  /* 0x000000020500720c */ /* 0x040fe20003f06270 */
[----:B------:R-:W-:Y:S03]  /*50a0*/  IMAD.HI.U32 R6, R5, R68, RZ ;  /* 0x0000004405067227 */ /* 0x000fe600078e00ff */
[----:B------:R-:W-:Y:S01]  /*50b0*/  ISETP.GE.OR P0, PT, R3, R4, P0 ;  /* 0x000000040300720c */ /* 0x000fe20000706670 */
[----:B------:R-:W-:Y:S01]  /*50c0*/  IMAD.MOV R4, RZ, RZ, -R3 ;  /* 0x000000ffff047224 */ /* 0x000fe200078e0a03 */
[-C--:B------:R-:W-:Y:S03]  /*50d0*/  SHF.R.U32.HI R6, RZ, R69.reuse, R6 ;  /* 0x00000045ff067219 */ /* 0x080fe60000011606 */
[----:B------:R-:W-:Y:S01]  /*50e0*/  IMAD R77, R74, R4, R77 ;  /* 0x000000044a4d7224 */ /* 0x000fe200078e024d */
[----:B------:R-:W-:Y:S05]  /*50f0*/  SEL R15, R5, R6, !P2 ;  /* 0x00000006050f7207 */ /* 0x000fea0005000000 */
[----:B------:R-:W-:Y:S02]  /*5100*/  IMAD.MOV R6, RZ, RZ, -R15 ;  /* 0x000000ffff067224 */ /* 0x000fe400078e0a0f */
[C---:B------:R-:W-:Y:S04]  /*5110*/  @!P0 IMAD.HI.U32 R2, R3.reuse, R68, RZ ;  /* 0x0000004403028227 */ /* 0x040fe800078e00ff */
[----:B------:R-:W-:Y:S01]  /*5120*/  IMAD R6, R72, R6, R5 ;  /* 0x0000000648067224 */ /* 0x000fe200078e0205 */
[----:B------:R-:W-:Y:S04]  /*5130*/  @!P0 SHF.R.U32.HI R2, RZ, R69, R2 ;  /* 0x00000045ff028219 */ /* 0x000fe80000011602 */
[----:B------:R-:W-:Y:S02]  /*5140*/  @!P0 SEL R0, R3, R2, !P2 ;  /* 0x0000000203008207 */ /* 0x000fe40005000000 */
[----:B------:R-:W-:Y:S02]  /*5150*/  IADD3 R2, PT, PT, -R5, RZ, RZ ;  /* 0x000000ff05027210 */ /* 0x000fe40007ffe1ff */
[----:B------:R-:W-:Y:S01]  /*5160*/  @!P0 IADD3 R8, PT, PT, R15, -R0, RZ ;  /* 0x800000000f088210 */ /* 0x000fe20007ffe0ff */
[----:B------:R-:W-:Y:S02]  /*5170*/  @!P0 IMAD R0, R7, R6, R0 ;  /* 0x0000000607008224 */ /* 0x000fe400078e0200 */
[----:B------:R-:W-:Y:S02]  /*5180*/  IMAD R75, R70, R2, R75 ;  /* 0x00000002464b7224 */ /* 0x000fe400078e024b */
[----:B------:R-:W-:Y:S02]  /*5190*/  @!P0 IMAD R5, R8, R72, R3 ;  /* 0x0000004808058224 */ /* 0x000fe400078e0203 */
[----:B------:R-:W-:Y:S04]  /*51a0*/  @!P0 IMAD.MOV.U32 R3, RZ, RZ, R0 ;  /* 0x000000ffff038224 */ /* 0x000fe800078e0000 */
[----:B------:R-:W-:Y:S02]  /*51b0*/  IMAD R77, R3, R74, R77 ;  /* 0x0000004a034d7224 */ /* 0x000fe400078e024d */
[----:B------:R-:W-:Y:S07]  /*51c0*/  IMAD R75, R5, R70, R75 ;  /* 0x00000046054b7224 */ /* 0x000fee00078e024b */
.L_x_89:
[----:B-1----:R-:W-:Y:S01]  /*51d0*/  @!P1 ISETP.NE.AND P0, PT, R10, 0x1, PT ;  /* 0x000000010a00980c */ /* 0x002fe20003f05270 */
[----:B------:R-:W-:Y:S01]  /*51e0*/  @!P1 IMAD.HI.U32 R0, R77, R12, RZ ;  /* 0x0000000c4d009227 */ /* 0x000fe200078e00ff */
[----:B------:R-:W-:Y:S01]  /*51f0*/  @!P1 ISETP.NE.AND P2, PT, R9, 0x1, PT ;  /* 0x000000010900980c */ /* 0x000fe20003f45270 */
[----:B------:R-:W-:Y:S01]  /*5200*/  ULOP3.LUT UP0, URZ, UR48, 0x1b0, URZ, 0xc0, !UPT ;  /* 0x000001b030ff7892 */ /* 0x000fe2000f80c0ff */
[----:B------:R-:W-:Y:S01]  /*5210*/  R2UR UR42, R21 ;  /* 0x00000000152a72ca */ /* 0x000fe200000e0000 */
[----:B------:R-:W-:Y:S01]  /*5220*/  @!P1 IMAD.HI.U32 R3, R75, R11, RZ ;  /* 0x0000000b4b039227 */ /* 0x000fe200078e00ff */
[----:B------:R-:W-:Y:S02]  /*5230*/  @!P1 SHF.R.U32.HI R0, RZ, R13, R0 ;  /* 0x0000000dff009219 */ /* 0x000fe40000011600 */
[----:B------:R-:W-:Y:S01]  /*5240*/  R2UR UR41, R20 ;  /* 0x00000000142972ca */ /* 0x000fe200000e0000 */
[----:B------:R-:W-:Y:S01]  /*5250*/  VIADD R195, R195, 0x1 ;  /* 0x00000001c3c37836 */ /* 0x000fe20000000000 */
[----:B------:R-:W-:Y:S02]  /*5260*/  @!P1 SHF.R.U32.HI R2, RZ, R14, R3 ;  /* 0x0000000eff029219 */ /* 0x000fe40000011603 */
[----:B------:R-:W-:Y:S02]  /*5270*/  @!P1 SEL R3, R77, R0, !P2 ;  /* 0x000000004d039207 */ /* 0x000fe40005000000 */
[----:B------:R-:W-:Y:S02]  /*5280*/  @!P1 SEL R2, R75, R2, !P0 ;  /* 0x000000024b029207 */ /* 0x000fe40004000000 */
[----:B------:R-:W-:Y:S01]  /*5290*/  @P4 SHF.R.U32.HI R179, RZ, 0x10, R17 ;  /* 0x00000010ffb34819 */ /* 0x000fe20000011611 */
[----:B------:R-:W-:Y:S02]  /*52a0*/  USHF.L.U32 UR42, UR42, 0x7, URZ ;  /* 0x000000072a2a7899 */ /* 0x000fe400080006ff */
[----:B------:R-:W-:Y:S02]  /*52b0*/  @!P1 IMAD.IADD R0, R2, 0x1, -R3 ;  /* 0x0000000102009824 */ /* 0x000fe400078e0a03 */
[----:B------:R-:W-:Y:S01]  /*52c0*/  @!P1 IMAD.IADD R2, R3, 0x1, -R2 ;  /* 0x0000000103029824 */ /* 0x000fe200078e0a02 */
[----:B------:R-:W-:Y:S01]  /*52d0*/  USHF.L.U32 UR41, UR41, 0x7, URZ ;  /* 0x0000000729297899 */ /* 0x000fe200080006ff */
[----:B------:R-:W-:Y:S02]  /*52e0*/  @!P1 IMAD R77, R0, R9, R77 ;  /* 0x00000009004d9224 */ /* 0x000fe400078e024d */
[----:B------:R-:W-:Y:S01]  /*52f0*/  @!P1 IMAD R75, R2, R10, R75 ;  /* 0x0000000a024b9224 */ /* 0x000fe200078e024b */
[----:B------:R-:W-:Y:S08]  /*5300*/  BRA.U !UP0, `(.L_x_90) ;  /* 0x0000000108407547 */ /* 0x000ff0000b800000 */
[----:B------:R-:W1:Y:S01]  /*5310*/  LDCU.64 UR8, c[0x4][0x80] ;  /* 0x01001000ff0877ac */ /* 0x000e620008000a00 */
[----:B------:R-:W-:Y:S01]  /*5320*/  MOV R3, 0x0 ;  /* 0x0000000000037802 */ /* 0x000fe20000000f00 */
[----:B------:R-:W-:Y:S02]  /*5330*/  HFMA2 R12, -RZ, RZ, 0, 5.9604644775390625e-08 ;  /* 0x00000001ff0c7431 */ /* 0x000fe400000001ff */
[----:B------:R-:W-:Y:S02]  /*5340*/  IMAD.MOV.U32 R8, RZ, RZ, 0x70 ;  /* 0x00000070ff087424 */ /* 0x000fe400078e00ff */
[----:B------:R-:W-:Y:S01]  /*5350*/  IMAD.MOV.U32 R13, RZ, RZ, RZ ;  /* 0x000000ffff0d7224 */ /* 0x000fe200078e00ff */
[----:B------:R-:W2:Y:S01]  /*5360*/  LDCU.64 UR6, c[0x4][0x88] ;  /* 0x01001100ff0677ac */ /* 0x000ea20008000a00 */
[----:B------:R-:W3:Y:S01]  /*5370*/  LDC.64 R2, c[0x4][R3] ;  /* 0x0100000003027b82 */ /* 0x000ee20000000a00 */
[----:B------:R-:W4:Y:S01]  /*5380*/  LDCU.64 UR4, c[0x4][0x8] ;  /* 0x01000100ff0477ac */ /* 0x000f220008000a00 */
[----:B-1----:R-:W-:Y:S01]  /*5390*/  MOV R5, UR9 ;  /* 0x0000000900057c02 */ /* 0x002fe20008000f00 */
[----:B------:R-:W-:Y:S01]  /*53a0*/  IMAD.U32 R4, RZ, RZ, UR8 ;  /* 0x00000008ff047e24 */ /* 0x000fe2000f8e00ff */
[----:B--2---:R-:W-:Y:S01]  /*53b0*/  MOV R7, UR7 ;  /* 0x0000000700077c02 */ /* 0x004fe20008000f00 */
[----:B------:R-:W-:Y:S01]  /*53c0*/  IMAD.U32 R6, RZ, RZ, UR6 ;  /* 0x00000006ff067e24 */ /* 0x000fe2000f8e00ff */
[----:B----4-:R-:W-:Y:S01]  /*53d0*/  MOV R11, UR5 ;  /* 0x00000005000b7c02 */ /* 0x010fe20008000f00 */
[----:B------:R-:W-:Y:S02]  /*53e0*/  IMAD.U32 R10, RZ, RZ, UR4 ;  /* 0x00000004ff0a7e24 */ /* 0x000fe4000f8e00ff */
[----:B------:R-:W-:Y:S07]  /*53f0*/  LEPC R20, `(.L_x_90) ;  /* 0x000000001014794e */ /* 0x000fee0000000000 */
[----:B---3-5:R-:W-:Y:S05]  /*5400*/  CALL.ABS.NOINC R2 ;  /* 0x0000000002007343 */ /* 0x028fea0003c00000 */
.L_x_90:
[----:B------:R-:W-:Y:S01]  /*5410*/  LOP3.LUT P0, RZ, R192, 0x1b0, RZ, 0xc0, !PT ;  /* 0x000001b0c0ff7812 */ /* 0x000fe2000780c0ff */
[----:B------:R-:W-:Y:S11]  /*5420*/  BSSY.RECONVERGENT B6, `(.L_x_91) ;  /* 0x0000013000067945 */ /* 0x000ff60003800200 */
[----:B------:R-:W-:Y:S01]  /*5430*/  @!UPT UIADD3 URZ, UPT, UPT, URZ, URZ, URZ ;  /* 0x000000fffffff290 */ /* 0x000fe2000fffe0ff */
[----:B------:R-:W-:Y:S05]  /*5440*/  @!P0 BRA `(.L_x_92) ;  /* 0x0000000000408947 */ /* 0x000fea0003800000 */
        /* <DEDUP_REMOVED lines=16> */
.L_x_92:
[----:B------:R-:W-:Y:S05]  /*5550*/  BSYNC.RECONVERGENT B6 ;  /* 0x0000000000067941 */ /* 0x000fea0003800200 */
.L_x_91:
[----:B------:R-:W-:Y:S01]  /*5560*/  ISETP.NE.U32.AND P4, PT, R166, RZ, PT ;  /* 0x000000ffa600720c */ /* 0x000fe20003f85070 */
[----:B------:R-:W-:Y:S01]  /*5570*/  UISETP.NE.AND UP2, UPT, UR50, URZ, UPT ;  /* 0x000000ff3200728c */ /* 0x000fe2000bf45270 */
[----:B------:R-:W-:Y:S01]  /*5580*/  ISETP.NE.U32.AND P2, PT, RZ, UR38, PT ;  /* 0x00000026ff007c0c */ /* 0x000fe2000bf45070 */
[----:B------:R-:W-:Y:S01]  /*5590*/  UISETP.NE.U32.AND UP1, UPT, UR44, URZ, UPT ;  /* 0x000000ff2c00728c */ /* 0x000fe2000bf25070 */
[----:B------:R-:W-:Y:S01]  /*55a0*/  ISETP.NE.AND.EX P4, PT, R167, RZ, PT, P4 ;  /* 0x000000ffa700720c */ /* 0x000fe20003f85340 */
[----:B------:R-:W-:Y:S01]  /*55b0*/  UPLOP3.LUT UP0, UPT, UPT, UPT, UPT, 0x40, 0x4 ;  /* 0x000000000004789c */ /* 0x000fe20003f0e870 */
[----:B------:R-:W-:Y:S01]  /*55c0*/  ISETP.NE.AND.EX P2, PT, RZ, UR39, PT, P2 ;  /* 0x00000027ff007c0c */ /* 0x000fe2000bf45320 */
[----:B------:R-:W-:Y:S01]  /*55d0*/  UISETP.NE.AND.EX UP1, UPT, UR45, URZ, UPT, UP1 ;  /* 0x000000ff2d00728c */ /* 0x000fe2000bf25310 */
[----:B------:R-:W-:Y:S04]  /*55e0*/  PLOP3.LUT P1, PT, PT, PT, UP2, 0x80, 0x8 ;  /* 0x000000000008781c */ /* 0x000fe80003f2f028 */
[----:B------:R-:W-:Y:S06]  /*55f0*/  @UP2 UPLOP3.LUT UP0, UPT, UPT, UPT, UP1, 0x80, 0x8 ;  /* 0x000000000008289c */ /* 0x000fec0003f0f010 */
[----:B------:R-:W-:Y:S01]  /*5600*/  PLOP3.LUT P0, PT, PT, PT, UP0, 0x80, 0x8 ;  /* 0x000000000008781c */ /* 0x000fe20003f0f008 */
[----:B------:R-:W-:Y:S01]  /*5610*/  @!UPT UIADD3 URZ, UPT, UPT, URZ, URZ, URZ ;  /* 0x000000fffffff290 */ /* 0x000fe2000fffe0ff */
[----:B------:R-:W-:Y:S11]  /*5620*/  BRA.U !UP1, `(.L_x_93) ;  /* 0x0000000109387547 */ /* 0x000ff6000b800000 */
[----:B------:R-:W-:Y:S01]  /*5630*/  UISETP.NE.U32.AND UP0, UPT, UR38, URZ, UPT ;  /* 0x000000ff2600728c */ /* 0x000fe2000bf05070 */
[----:B------:R-:W-:Y:S02]  /*5640*/  HFMA2 R0, -RZ, RZ, 0, 5.9604644775390625e-08 ;  /* 0x00000001ff007431 */ /* 0x000fe400000001ff */
[----:B------:R-:W-:Y:S01]  /*5650*/  IMAD.MOV.U32 R171, RZ, RZ, 0x1 ;  /* 0x00000001ffab7424 */ /* 0x000fe200078e00ff */
[----:B------:R-:W-:Y:S06]  /*5660*/  UISETP.NE.AND.EX UP0, UPT, UR39, URZ, UPT, UP0 ;  /* 0x000000ff2700728c */ /* 0x000fec000bf05300 */
[----:B------:R-:W-:Y:S05]  /*5670*/  PLOP3.LUT P3, PT, PT, PT, UP0, 0x80, 0x8 ;  /* 0x000000000008781c */ /* 0x000fea0003f6f008 */
[----:B------:R-:W1:Y:S01]  /*5680*/  @UP0 LDCU.64 UR6, c[0x0][0x888] ;  /* 0x00011100ff0607ac */ /* 0x000e620008000a00 */
[----:B------:R-:W-:Y:S07]  /*5690*/  @UP0 UIMAD UR4, UR36, UR44, URZ ;  /* 0x0000002c240402a4 */ /* 0x000fee000f8e02ff */
[----:B------:R-:W-:Y:S01]  /*56a0*/  @!P3 PRMT R171, R0, 0x7610, R171 ;  /* 0x0000761000abb816 */ /* 0x000fe200000000ab */
[----:B-1----:R-:W-:Y:S03]  /*56b0*/  @UP0 UIMAD.WIDE UR6, UR4, 0x4, UR6 ;  /* 0x00000004040608a5 */ /* 0x002fe6000f8e0206 */
[----:B------:R-:W1:Y:S03]  /*56c0*/  @!UP0 LDCU UR4, c[0x0][0x880] ;  /* 0x00011000ff0487ac */ /* 0x000e660008000800 */
[----:B------:R-:W-:Y:S01]  /*56d0*/  IMAD.U32 R2, RZ, RZ, UR6 ;  /* 0x00000006ff027e24 */ /* 0x000fe2000f8e00ff */
[----:B------:R-:W-:Y:S05]  /*56e0*/  MOV R3, UR7 ;  /* 0x0000000700037c02 */ /* 0x000fea0008000f00 */
[----:B-----5:R2:W5:Y:S02]  /*56f0*/  @P3 LDG.E R81, desc[UR46][R2.64] ;  /* 0x0000002e02513981 */ /* 0x020564000c1e1900 */
[----:B-12---:R-:W-:Y:S02]  /*5700*/  @!P3 IMAD.U32 R81, RZ, RZ, UR4 ;  /* 0x00000004ff51be24 */ /* 0x006fe4000f8e00ff */
.L_x_93:
[----:B------:R-:W-:Y:S05]  /*5710*/  @!P4 BRA `(.L_x_94) ;  /* 0x000000000020c947 */ /* 0x000fea0003800000 */
[----:B------:R-:W-:Y:S04]  /*5720*/  ISETP.NE.U32.AND P3, PT, R164, RZ, PT ;  /* 0x000000ffa400720c */ /* 0x000fe80003f65070 */
[----:B------:R-:W-:Y:S11]  /*5730*/  ISETP.NE.AND.EX P3, PT, R165, RZ, PT, P3 ;  /* 0x000000ffa500720c */ /* 0x000ff60003f65330 */
[----:B------:R-:W-:Y:S02]  /*5740*/  @!UPT UIADD3 URZ, UPT, UPT, URZ, URZ, URZ ;  /* 0x000000fffffff290 */ /* 0x000fe4000fffe0ff */
[----:B------:R-:W1:Y:S01]  /*5750*/  @P3 LDC.64 R2, c[0x0][0x8a8] ;  /* 0x00022a00ff023b82 */ /* 0x000e620000000a00 */
[----:B------:R-:W-:Y:S04]  /*5760*/  @P3 IMAD R0, R166, UR36, RZ ;  /* 0x00000024a6003c24 */ /* 0x000fe8000f8e02ff */
[----:B-1----:R-:W-:Y:S05]  /*5770*/  @P3 IMAD.WIDE R2, R0, 0x4, R2 ;  /* 0x0000000400023825 */ /* 0x002fea00078e0202 */
[----:B-----5:R1:W5:Y:S02]  /*5780*/  @P3 LDG.E R78, desc[UR46][R2.64] ;  /* 0x0000002e024e3981 */ /* 0x020364000c1e1900 */
[----:B-1----:R-:W2:Y:S02]  /*5790*/  @!P3 LDC R78, c[0x0][0x8a0] ;  /* 0x00022800ff4ebb82 */ /* 0x002ea40000000800 */
.L_x_94:
[----:B-----5:R-:W-:Y:S01]  /*57a0*/  FSETP.NEU.AND P4, PT, R81, RZ, PT ;  /* 0x000000ff5100720b */ /* 0x020fe20003f8d000 */
[----:B------:R-:W-:Y:S01]  /*57b0*/  BSSY B1, `(.L_x_95) ;  /* 0x0000047000017945 */ /* 0x000fe20003800000 */
[----:B------:R-:W-:Y:S01]  /*57c0*/  SEL R5, RZ, 0xffffffff, P2 ;  /* 0xffffffffff057807 */ /* 0x000fe20001000000 */
[----:B------:R-:W-:Y:S01]  /*57d0*/  IMAD.MOV.U32 R208, RZ, RZ, 0x1 ;  /* 0x00000001ffd07424 */ /* 0x000fe200078e00ff */
[----:B------:R-:W-:Y:S01]  /*57e0*/  LOP3.LUT P3, RZ, R171, 0xff, RZ, 0xc0, !PT ;  /* 0x000000ffabff7812 */ /* 0x000fe2000786c0ff */
[C---:B------:R-:W-:Y:S01]  /*57f0*/  IMAD R80, R76.reuse, 0x80, R79 ;  /* 0x000000804c507824 */ /* 0x040fe200078e024f */
[----:B------:R-:W-:Y:S02]  /*5800*/  @P1 SEL R0, RZ, 0xffffffff, P4 ;  /* 0xffffffffff001807 */ /* 0x000fe40002000000 */
[----:B------:R-:W-:Y:S02]  /*5810*/  CS2R R162, SRZ ;  /* 0x0000000000a27805 */ /* 0x000fe4000001ff00 */
[----:B------:R-:W-:Y:S02]  /*5820*/  LEA R3, R181, UR49, 0x3 ;  /* 0x00000031b5037c11 */ /* 0x000fe4000f8e18ff */
[----:B------:R-:W-:Y:S02]  /*5830*/  CS2R R160, SRZ ;  /* 0x0000000000a07805 */ /* 0x000fe4000001ff00 */
[----:B------:R-:W-:Y:S02]  /*5840*/  @P0 SEL R0, R5, R0, !P3 ;  /* 0x0000000005000207 */ /* 0x000fe40005800000 */
[----:B------:R-:W-:Y:S02]  /*5850*/  CS2R R158, SRZ ;  /* 0x00000000009e7805 */ /* 0x000fe4000001ff00 */
[----:B------:R-:W-:Y:S02]  /*5860*/  LEA R207, R76, UR49, 0x3 ;  /* 0x000000314ccf7c11 */ /* 0x000fe4000f8e18ff */
[----:B------:R-:W-:Y:S02]  /*5870*/  CS2R R156, SRZ ;  /* 0x00000000009c7805 */ /* 0x000fe4000001ff00 */
[----:B------:R-:W-:Y:S02]  /*5880*/  @P1 LOP3.LUT R0, R0, 0x1, RZ, 0xc0, !PT ;  /* 0x0000000100001812 */ /* 0x000fe400078ec0ff */
[----:B------:R-:W-:Y:S02]  /*5890*/  CS2R R154, SRZ ;  /* 0x00000000009a7805 */ /* 0x000fe4000001ff00 */
[----:B------:R-:W-:Y:S02]  /*58a0*/  SHF.L.U32 R2, R183, 0x1f, RZ ;  /* 0x0000001fb7027819 */ /* 0x000fe400000006ff */
[----:B------:R-:W-:Y:S02]  /*58b0*/  CS2R R152, SRZ ;  /* 0x0000000000987805 */ /* 0x000fe4000001ff00 */
[----:B------:R-:W-:Y:S02]  /*58c0*/  ISETP.NE.U32.OR P6, PT, R0, 0x1, !P1 ;  /* 0x000000010000780c */ /* 0x000fe40004fc5470 */
[----:B------:R-:W-:Y:S02]  /*58d0*/  CS2R R150, SRZ ;  /* 0x0000000000967805 */ /* 0x000fe4000001ff00 */
[----:B------:R-:W-:Y:S02]  /*58e0*/  PLOP3.LUT P2, PT, PT, PT, UP1, 0x80, 0x8 ;  /* 0x000000000008781c */ /* 0x000fe40003f4f018 */
[----:B------:R-:W-:Y:S02]  /*58f0*/  CS2R R148, SRZ ;  /* 0x0000000000947805 */ /* 0x000fe4000001ff00 */
[----:B------:R-:W-:Y:S02]  /*5900*/  SEL R0, RZ, 0xffffffff, P4 ;  /* 0xffffffffff007807 */ /* 0x000fe40002000000 */
[----:B------:R-:W-:Y:S03]  /*5910*/  P2R R184, PR, RZ, 0x40 ;  /* 0x00000040ffb87803 */ /* 0x000fe60000000000 */
[----:B------:R-:W-:Y:S04]  /*5920*/  @P6 SHF.L.U32 R4, R180, 0x1f, RZ ;  /* 0x0000001fb4046819 */ /* 0x000fe800000006ff */
[----:B------:R-:W-:Y:S01]  /*5930*/  @P2 SEL R0, R5, R0, !P3 ;  /* 0x0000000005002207 */ /* 0x000fe20005800000 */
[----:B------:R-:W1:Y:S03]  /*5940*/  @P6 SYNCS.PHASECHK.TRANS64.TRYWAIT P1, [R3+URZ+0xc0], R4 ;  /* 0x0000c004030065a7 */ /* 0x000e6600080211ff */
[----:B------:R-:W-:Y:S04]  /*5950*/  LOP3.LUT R0, R0, 0x1, RZ, 0xc0, !PT ;  /* 0x0000000100007812 */ /* 0x000fe800078ec0ff */
[----:B------:R-:W-:Y:S04]  /*5960*/  ISETP.NE.U32.AND P5, PT, R0, 0x1, PT ;  /* 0x000000010000780c */ /* 0x000fe80003fa5070 */
[----:B------:R-:W-:Y:S01]  /*5970*/  P2R R209, PR, RZ, 0x20 ;  /* 0x00000020ffd17803 */ /* 0x000fe20000000000 */
[----:B------:R3:W4:Y:S01]  /*5980*/  SYNCS.PHASECHK.TRANS64.TRYWAIT P0, [R207+URZ+0x110], R2 ;  /* 0x00011002cf0075a7 */ /* 0x00072200080011ff */
[----:B-1----:R-:W-:Y:S01]  /*5990*/  @P6 SEL R208, RZ, 0x1, !P1 ;  /* 0x00000001ffd06807 */ /* 0x002fe20004800000 */
[----:B---3--:R-:W-:Y:S06]  /*59a0*/  @!P6 BRA `(.L_x_96) ;  /* 0x00000000009ce947 */ /* 0x008fec0003800000 */
[----:B------:R-:W-:Y:S01]  /*59b0*/  @P5 IMAD R6, R181, 0x2000, R190 ;  /* 0x00002000b5065824 */ /* 0x000fe200078e02be */
[----:B------:R-:W-:Y:S01]  /*59c0*/  ISETP.NE.AND P1, PT, R208, RZ, PT ;  /* 0x000000ffd000720c */ /* 0x000fe20003f25270 */
[----:B------:R-:W-:Y:S01]  /*59d0*/  BSSY B0, `(.L_x_97) ;  /* 0x0000010000007945 */ /* 0x000fe20003800000 */
[----:B------:R-:W-:Y:S01]  /*59e0*/  CS2R R150, SRZ ;  /* 0x0000000000967805 */ /* 0x000fe2000001ff00 */
[--C-:B------:R-:W-:Y:S01]  /*59f0*/  @P5 IMAD R7, R191, -0x10, R6.reuse ;  /* 0xfffffff0bf075824 */ /* 0x100fe200078e0206 */
[----:B------:R-:W-:Y:S01]  /*5a00*/  CS2R R148, SRZ ;  /* 0x0000000000947805 */ /* 0x000fe2000001ff00 */
[----:B------:R-:W-:Y:S01]  /*5a10*/  @P5 IMAD R5, R189, -0x10, R6 ;  /* 0xfffffff0bd055824 */ /* 0x000fe200078e0206 */
[----:B------:R-:W-:Y:S01]  /*5a20*/  CS2R R158, SRZ ;  /* 0x00000000009e7805 */ /* 0x000fe2000001ff00 */
[----:B------:R-:W-:Y:S01]  /*5a30*/  @P5 IMAD R4, R188, 0x10, R7 ;  /* 0x00000010bc045824 */ /* 0x000fe200078e0207 */
[----:B------:R-:W-:Y:S02]  /*5a40*/  CS2R R156, SRZ ;  /* 0x00000000009c7805 */ /* 0x000fe4000001ff00 */
[----:B------:R-:W-:Y:S02]  /*5a50*/  CS2R R154, SRZ ;  /* 0x00000000009a7805 */ /* 0x000fe4000001ff00 */
[----:B------:R-:W-:Y:S02]  /*5a60*/  CS2R R152, SRZ ;  /* 0x0000000000987805 */ /* 0x000fe4000001ff00 */
[----:B------:R-:W-:Y:S02]  /*5a70*/  CS2R R162, SRZ ;  /* 0x0000000000a27805 */ /* 0x000fe4000001ff00 */
[----:B------:R-:W-:Y:S01]  /*5a80*/  CS2R R160, SRZ ;  /* 0x0000000000a07805 */ /* 0x000fe2000001ff00 */
[----:B------:R-:W-:Y:S06]  /*5a90*/  @P1 BRA `(.L_x_98) ;  /* 0x00000000000c1947 */ /* 0x000fec0003800000 */
[----:B------:R-:W-:Y:S04]  /*5aa0*/  SHF.L.U32 R0, R180, 0x1f, RZ ;  /* 0x0000001fb4007819 */ /* 0x000fe800000006ff */
[----:B------:R-:W1:Y:S02]  /*5ab0*/  SYNCS.PHASECHK.TRANS64.TRYWAIT P1, [R3+URZ+0xc0], R0 ;  /* 0x0000c000030075a7 */ /* 0x000e6400080211ff */
[----:B-1----:R-:W-:Y:S05]  /*5ac0*/  @!P1 BRA `(.L_x_99) ;  /* 0x0000003400e09947 */ /* 0x002fea0003800000 */
.L_x_98:
[----:B------:R-:W-:Y:S05]  /*5ad0*/  BSYNC B0 ;  /* 0x0000000000007941 */ /* 0x000fea0003800000 */
.L_x_97:
[----:B------:R-:W-:Y:S01]  /*5ae0*/  ISETP.NE.AND P1, PT, R209, RZ, PT ;  /* 0x000000ffd100720c */ /* 0x000fe20003f25270 */
[----:B-1----:R-:W-:Y:S02]  /*5af0*/  VIADD R3, R3, 0xd0 ;  /* 0x000000d003037836 */ /* 0x002fe40000000000 */
[----:B------:R-:W-:Y:S02]  /*5b00*/  IMAD.U32 R0, RZ, RZ, UR37 ;  /* 0x00000025ff007e24 */ /* 0x000fe4000f8e00ff */
[----:B------:R-:W-:Y:S03]  /*5b10*/  VIADD R181, R181, 0x1 ;  /* 0x00000001b5b57836 */ /* 0x000fe60000000000 */
[----:B------:R-:W-:Y:S05]  /*5b20*/  PRMT R0, R0, 0x654, R3 ;  /* 0x0000065400007816 */ /* 0x000fea0000000003 */
[----:B------:R1:W3:Y:S04]  /*5b30*/  @P1 LDS.128 R148, [R6] ;  /* 0x0000000006941984 */ /* 0x0002e80000000c00 */
[----:B------:R1:W1:Y:S04]  /*5b40*/  @P1 LDS.128 R156, [R5+0x20] ;  /* 0x00002000059c1984 */ /* 0x0002680000000c00 */
[----:B------:R1:W1:Y:S04]  /*5b50*/  @P1 LDS.128 R152, [R7+0x10] ;  /* 0x0000100007981984 */ /* 0x0002680000000c00 */
[----:B------:R1:W1:Y:S01]  /*5b60*/  @P1 LDS.128 R160, [R4+0x10] ;  /* 0x0000100004a01984 */ /* 0x0002620000000c00 */
[C---:B------:R-:W-:Y:S01]  /*5b70*/  ISETP.NE.AND P1, PT, R181.reuse, 0x2, PT ;  /* 0x00000002b500780c */ /* 0x040fe20003f25270 */
[----:B------:R-:W-:Y:S01]  /*5b80*/  @!PT LDS RZ, [RZ] ;  /* 0x00000000fffff984 */ /* 0x000fe20000000800 */
[----:B------:R-:W-:Y:S01]  /*5b90*/  @!PT LDS RZ, [RZ] ;  /* 0x00000000fffff984 */ /* 0x000fe20000000800 */
[----:B------:R-:W-:Y:S01]  /*5ba0*/  @!PT LDS RZ, [RZ] ;  /* 0x00000000fffff984 */ /* 0x000fe20000000800 */
[----:B------:R-:W-:Y:S01]  /*5bb0*/  @!PT LDS RZ, [RZ] ;  /* 0x00000000fffff984 */ /* 0x000fe20000000800 */
[----:B------:R5:W-:Y:S06]  /*5bc0*/  MEMBAR.ALL.CTA ;  /* 0x0000000000007992 */ /* 0x000bec0000008000 */
[----:B-----5:R-:W5:Y:S01]  /*5bd0*/  FENCE.VIEW.ASYNC.S ;  /* 0x00000000000073c6 */ /* 0x020f620000000000 */
[----:B------:R-:W-:Y:S02]  /*5be0*/  SEL R3, RZ, 0x1, P1 ;  /* 0x00000001ff037807 */ /* 0x000fe40000800000 */
[----:B------:R-:W-:Y:S02]  /*5bf0*/  SEL R181, R181, RZ, P1 ;  /* 0x000000ffb5b57207 */ /* 0x000fe40000800000 */
[----:B------:R-:W-:Y:S01]  /*5c00*/  LOP3.LUT R180, R180, R3, RZ, 0x3c, !PT ;  /* 0x00000003b4b47212 */ /* 0x000fe200078e3cff */
[----:B-----5:R1:W-:Y:S06]  /*5c10*/  SYNCS.ARRIVE.TRANS64.RED.A1T0 RZ, [R0+URZ], RZ ;  /* 0x000000ff00ff79a7 */ /* 0x0203ec00081004ff */
.L_x_96:
[----:B------:R-:W-:Y:S05]  /*5c20*/  BSYNC B1 ;  /* 0x0000000000017941 */ /* 0x000fea0003800000 */
.L_x_95:
[----:B-1----:R-:W-:Y:S04]  /*5c30*/  SHF.R.U32.HI R0, RZ, 0x15, R80 ;  /* 0x00000015ff007819 */ /* 0x002fe80000011650 */
[----:B------:R-:W-:Y:S01]  /*5c40*/  LOP3.LUT P1, RZ, R0, 0x3, R173, 0x48, !PT ;  /* 0x0000000300ff7812 */ /* 0x000fe200078248ad */
[----:B------:R-:W-:Y:S01]  /*5c50*/  @!UPT UIADD3 URZ, UPT, UPT, URZ, URZ, URZ ;  /* 0x000000fffffff290 */ /* 0x000fe2000fffe0ff */
[----:B----4-:R-:W-:Y:S11]  /*5c60*/  @P0 BRA `(.L_x_100) ;  /* 0x0000000000080947 */ /* 0x010ff60003800000 */
[----:B------:R-:W1:Y:S02]  /*5c70*/  SYNCS.PHASECHK.TRANS64.TRYWAIT P0, [R207+URZ+0x110], R2 ;  /* 0x00011002cf0075a7 */ /* 0x000e6400080011ff */
[----:B-1----:R-:W-:Y:S05]  /*5c80*/  @!P0 BRA `(.L_x_101) ;  /* 0x0000003400848947 */ /* 0x002fea0003800000 */
.L_x_100:
[----:B------:R-:W-:Y:S04]  /*5c90*/  BSSY.RECONVERGENT B6, `(.L_x_102) ;  /* 0x0000012000067945 */ /* 0x000fe80003800200 */
[----:B------:R-:W-:Y:S05]  /*5ca0*/  @!P1 BRA `(.L_x_103) ;  /* 0x0000000000409947 */ /* 0x000fea0003800000 */
[----:B------:R-:W4:Y:S01]  /*5cb0*/  LDCU.64 UR8, c[0x4][0x70] ;  /* 0x01000e00ff0877ac */ /* 0x000f220008000a00 */
[----:B------:R-:W-:Y:S01]  /*5cc0*/  MOV R3, 0x0 ;  /* 0x0000000000037802 */ /* 0x000fe20000000f00 */
[----:B------:R-:W-:Y:S02]  /*5cd0*/  HFMA2 R12, -RZ, RZ, 0, 5.9604644775390625e-08 ;  /* 0x00000001ff0c7431 */ /* 0x000fe400000001ff */
[----:B------:R-:W-:Y:S02]  /*5ce0*/  IMAD.MOV.U32 R8, RZ, RZ, 0x192 ;  /* 0x00000192ff087424 */ /* 0x000fe400078e00ff */
[----:B------:R-:W-:Y:S01]  /*5cf0*/  IMAD.MOV.U32 R13, RZ, RZ, RZ ;  /* 0x000000ffff0d7224 */ /* 0x000fe200078e00ff */
[----:B------:R-:W5:Y:S01]  /*5d00*/  LDCU.64 UR6, c[0x4][0x78] ;  /* 0x01000f00ff0677ac */ /* 0x000f620008000a00 */
[----:B-1----:R-:W1:Y:S01]  /*5d10*/  LDC.64 R2, c[0x4][R3] ;  /* 0x0100000003027b82 */ /* 0x002e620000000a00 */
[----:B------:R-:W2:Y:S01]  /*5d20*/  LDCU.64 UR4, c[0x4][0x10] ;  /* 0x01000200ff0477ac */ /* 0x000ea20008000a00 */
[----:B----4-:R-:W-:Y:S01]  /*5d30*/  MOV R5, UR9 ;  /* 0x0000000900057c02 */ /* 0x010fe20008000f00 */
[----:B------:R-:W-:Y:S01]  /*5d40*/  IMAD.U32 R4, RZ, RZ, UR8 ;  /* 0x00000008ff047e24 */ /* 0x000fe2000f8e00ff */
[----:B-----5:R-:W-:Y:S01]  /*5d50*/  MOV R7, UR7 ;  /* 0x0000000700077c02 */ /* 0x020fe20008000f00 */
[----:B------:R-:W-:Y:S01]  /*5d60*/  IMAD.U32 R6, RZ, RZ, UR6 ;  /* 0x00000006ff067e24 */ /* 0x000fe2000f8e00ff */
[----:B--2---:R-:W-:Y:S01]  /*5d70*/  MOV R11, UR5 ;  /* 0x00000005000b7c02 */ /* 0x004fe20008000f00 */
[----:B------:R-:W-:Y:S02]  /*5d80*/  IMAD.U32 R10, RZ, RZ, UR4 ;  /* 0x00000004ff0a7e24 */ /* 0x000fe4000f8e00ff */
[----:B------:R-:W-:Y:S07]  /*5d90*/  LEPC R20, `(.L_x_103) ;  /* 0x000000001014794e */ /* 0x000fee0000000000 */
[----:B-1-3--:R-:W-:Y:S05]  /*5da0*/  CALL.ABS.NOINC R2 ;  /* 0x0000000002007343 */ /* 0x00afea0003c00000 */
.L_x_103:
[----:B------:R-:W-:Y:S05]  /*5db0*/  BSYNC.RECONVERGENT B6 ;  /* 0x0000000000067941 */ /* 0x000fea0003800200 */
.L_x_102:
[-C--:B---3--:R-:W-:Y:S01]  /*5dc0*/  F2FP.F16.E4M3.UNPACK_B R83, R148.reuse ;  /* 0x00000094ff53723e */ /* 0x088fe200020006ff */
[----:B------:R-:W-:Y:S05]  /*5dd0*/  WARPSYNC.ALL ;  /* 0x0000000000007948 */ /* 0x000fea0003800000 */
[----:B------:R-:W-:Y:S01]  /*5de0*/  R2UR UR4, R80 ;  /* 0x00000000500472ca */ /* 0x000fe200000e0000 */
[--C-:B------:R-:W-:Y:S01]  /*5df0*/  HADD2.F32 R82, -RZ, R83.reuse.H0_H0 ;  /* 0x20000053ff527230 */ /* 0x100fe20000004100 */
[----:B------:R-:W-:Y:S01]  /*5e00*/  F2FP.F16.E4M3.UNPACK_B R85, R148.H1 ;  /* 0x00000094ff55723e */ /* 0x000fe200030006ff */
[----:B------:R-:W-:Y:S01]  /*5e10*/  HADD2.F32 R83, -RZ, R83.H1_H1 ;  /* 0x30000053ff537230 */ /* 0x000fe20000004100 */
[-C--:B------:R-:W-:Y:S01]  /*5e20*/  F2FP.F16.E4M3.UNPACK_B R87, R149.reuse ;  /* 0x00000095ff57723e */ /* 0x080fe200020006ff */
[----:B------:R-:W-:Y:S01]  /*5e30*/  BSSY.RECONVERGENT B0, `(.L_x_104) ;  /* 0x000011d000007945 */ /* 0x000fe20003800200 */
[----:B------:R-:W-:Y:S01]  /*5e40*/  F2FP.F16.E4M3.UNPACK_B R89, R149.H1 ;  /* 0x00000095ff59723e */ /* 0x000fe200030006ff */
[----:B------:R-:W-:Y:S01]  /*5e50*/  HADD2.F32 R84, -RZ, R85.H0_H0 ;  /* 0x20000055ff547230 */ /* 0x000fe20000004100 */
[-C--:B------:R-:W-:Y:S01]  /*5e60*/  F2FP.F16.E4M3.UNPACK_B R91, R150.reuse ;  /* 0x00000096ff5b723e */ /* 0x080fe200020006ff */
[----:B------:R-:W-:Y:S01]  /*5e70*/  HADD2.F32 R88, -RZ, R87.H1_H1 ;  /* 0x30000057ff587230 */ /* 0x000fe20000004100 */
[----:B------:R-:W-:Y:S01]  /*5e80*/  F2FP.F16.E4M3.UNPACK_B R93, R150.H1 ;  /* 0x00000096ff5d723e */ /* 0x000fe200030006ff */
[----:B------:R-:W-:Y:S01]  /*5e90*/  HADD2.F32 R86, -RZ, R85.H1_H1 ;  /* 0x30000055ff567230 */ /* 0x000fe20000004100 */
[-C--:B------:R-:W-:Y:S01]  /*5ea0*/  F2FP.F16.E4M3.UNPACK_B R95, R151.reuse ;  /* 0x00000097ff5f723e */ /* 0x080fe200020006ff */
[----:B------:R-:W2:Y:S01]  /*5eb0*/  LDTM.x64 R4, tmem[UR4] ;  /* 0x00000004000479ee */ /* 0x000ea20008340000 */
[----:B------:R-:W-:Y:S01]  /*5ec0*/  F2FP.F16.E4M3.UNPACK_B R97, R151.H1 ;  /* 0x00000097ff61723e */ /* 0x000fe200030006ff */
[----:B------:R-:W-:Y:S01]  /*5ed0*/  HADD2.F32 R85, -RZ, R87.H0_H0 ;  /* 0x20000057ff557230 */ /* 0x000fe20000004100 */
[-C--:B------:R-:W-:Y:S01]  /*5ee0*/  F2FP.F16.E4M3.UNPACK_B R99, R152.reuse ;  /* 0x00000098ff63723e */ /* 0x080fe200020006ff */
[----:B------:R-:W-:Y:S01]  /*5ef0*/  HADD2.F32 R87, -RZ, R89.H0_H0 ;  /* 0x20000059ff577230 */ /* 0x000fe20000004100 */
[----:B------:R-:W-:Y:S01]  /*5f00*/  F2FP.F16.E4M3.UNPACK_B R101, R152.H1 ;  /* 0x00000098ff65723e */ /* 0x000fe200030006ff */
[----:B------:R-:W-:Y:S01]  /*5f10*/  HADD2.F32 R92, -RZ, R91.H1_H1 ;  /* 0x3000005bff5c7230 */ /* 0x000fe20000004100 */
[----:B------:R-:W-:Y:S01]  /*5f20*/  ISETP.NE.AND P6, PT, R184, RZ, PT ;  /* 0x000000ffb800720c */ /* 0x000fe20003fc5270 */
[----:B------:R-:W-:Y:S01]  /*5f30*/  HADD2.F32 R96, -RZ, R95.H1_H1 ;  /* 0x3000005fff607230 */ /* 0x000fe20000004100 */
[----:B------:R-:W-:Y:S01]  /*5f40*/  SHF.L.U32 R211, R176, 0x4, RZ ;  /* 0x00000004b0d37819 */ /* 0x000fe200000006ff */
[----:B------:R-:W-:Y:S01]  /*5f50*/  HADD2.F32 R100, -RZ, R99.H1_H1 ;  /* 0x30000063ff647230 */ /* 0x000fe20000004100 */
[----:B------:R-:W-:Y:S01]  /*5f60*/  SHF.L.U32 R219, R175, 0x4, RZ ;  /* 0x00000004afdb7819 */ /* 0x000fe200000006ff */
[----:B------:R-:W-:Y:S01]  /*5f70*/  HADD2.F32 R90, -RZ, R89.H1_H1 ;  /* 0x30000059ff5a7230 */ /* 0x000fe20000004100 */
[C---:B------:R-:W-:Y:S01]  /*5f80*/  IADD3 R204, PT, PT, R190.reuse, R211, RZ ;  /* 0x000000d3becc7210 */ /* 0x040fe20007ffe0ff */
[----:B------:R-:W-:Y:S01]  /*5f90*/  HADD2.F32 R89, -RZ, R91.H0_H0 ;  /* 0x2000005bff597230 */ /* 0x000fe20000004100 */
[----:B------:R-:W-:Y:S01]  /*5fa0*/  IADD3 R206, PT, PT, R190, R219, RZ ;  /* 0x000000dbbece7210 */ /* 0x000fe20007ffe0ff */
[--C-:B------:R-:W-:Y:S01]  /*5fb0*/  HADD2.F32 R91, -RZ, R93.reuse.H0_H0 ;  /* 0x2000005dff5b7230 */ /* 0x100fe20000004100 */
[----:B------:R-:W-:Y:S01]  /*5fc0*/  SHF.L.U32 R217, R188, 0x4, RZ ;  /* 0x00000004bcd97819 */ /* 0x000fe200000006ff */
[----:B------:R-:W-:Y:S01]  /*5fd0*/  HADD2.F32 R94, -RZ, R93.H1_H1 ;  /* 0x3000005dff5e7230 */ /* 0x000fe20000004100 */
[-C--:B------:R-:W-:Y:S01]  /*5fe0*/  F2FP.F16.E4M3.UNPACK_B R103, R153.reuse ;  /* 0x00000099ff67723e */ /* 0x080fe200020006ff */
[----:B------:R-:W-:Y:S01]  /*5ff0*/  HADD2.F32 R93, -RZ, R95.H0_H0 ;  /* 0x2000005fff5d7230 */ /* 0x000fe20000004100 */
[----:B------:R-:W-:Y:S01]  /*6000*/  IADD3 R205, PT, PT, R217, R204, RZ ;  /* 0x000000ccd9cd7210 */ /* 0x000fe20007ffe0ff */
[----:B------:R-:W-:Y:S01]  /*6010*/  HADD2.F32 R95, -RZ, R97.H0_H0 ;  /* 0x20000061ff5f7230 */ /* 0x000fe20000004100 */
[----:B------:R-:W-:Y:S01]  /*6020*/  F2FP.F16.E4M3.UNPACK_B R105, R153.H1 ;  /* 0x00000099ff69723e */ /* 0x000fe200030006ff */
[C---:B--2---:R-:W-:Y:S01]  /*6030*/  FMUL R0, R78.reuse, R4 ;  /* 0x000000044e007220 */ /* 0x044fe20000400000 */
[C---:B-1----:R-:W-:Y:S01]  /*6040*/  FMUL R2, R78.reuse, R5 ;  /* 0x000000054e027220 */ /* 0x042fe20000400000 */
[C---:B------:R-:W-:Y:S01]  /*6050*/  FMUL R4, R78.reuse, R8 ;  /* 0x000000084e047220 */ /* 0x040fe20000400000 */
[C---:B------:R-:W-:Y:S01]  /*6060*/  FMUL R5, R78.reuse, R9 ;  /* 0x000000094e057220 */ /* 0x040fe20000400000 */
[C---:B------:R-:W-:Y:S01]  /*6070*/  FFMA R0, R81.reuse, R82, R0 ;  /* 0x0000005251007223 */ /* 0x040fe20000000000 */
[C---:B------:R-:W-:Y:S01]  /*6080*/  FFMA R2, R81.reuse, R83, R2 ;  /* 0x0000005351027223 */ /* 0x040fe20000000002 */
[C---:B------:R-:W-:Y:S01]  /*6090*/  FMUL R8, R78.reuse, R12 ;  /* 0x0000000c4e087220 */ /* 0x040fe20000400000 */
[C---:B------:R-:W-:Y:S01]  /*60a0*/  FMUL R9, R78.reuse, R13 ;  /* 0x0000000d4e097220 */ /* 0x040fe20000400000 */
[C---:B------:R-:W-:Y:S01]  /*60b0*/  FMUL R12, R78.reuse, R16 ;  /* 0x000000104e0c7220 */ /* 0x040fe20000400000 */
[C---:B------:R-:W-:Y:S01]  /*60c0*/  FMUL R13, R78.reuse, R17 ;  /* 0x000000114e0d7220 */ /* 0x040fe20000400000 */
[C---:B------:R-:W-:Y:S01]  /*60d0*/  FMUL R16, R78.reuse, R20 ;  /* 0x000000144e107220 */ /* 0x040fe20000400000 */
[C---:B------:R-:W-:Y:S01]  /*60e0*/  FMUL R17, R78.reuse, R21 ;  /* 0x000000154e117220 */ /* 0x040fe20000400000 */
[----:B------:R-:W-:Y:S02]  /*60f0*/  HADD2.F32 R104, -RZ, R103.H1_H1 ;  /* 0x30000067ff687230 */ /* 0x000fe40000004100 */
[C---:B------:R-:W-:Y:S01]  /*6100*/  FMUL R20, R78.reuse, R24 ;  /* 0x000000184e147220 */ /* 0x040fe20000400000 */
[C---:B------:R-:W-:Y:S01]  /*6110*/  FMUL R21, R78.reuse, R25 ;  /* 0x000000194e157220 */ /* 0x040fe20000400000 */
[C---:B------:R-:W-:Y:S01]  /*6120*/  FMUL R24, R78.reuse, R28 ;  /* 0x0000001c4e187220 */ /* 0x040fe20000400000 */
[C---:B------:R-:W-:Y:S01]  /*6130*/  FMUL R25, R78.reuse, R29 ;  /* 0x0000001d4e197220 */ /* 0x040fe20000400000 */
[C---:B------:R-:W-:Y:S01]  /*6140*/  FMUL R28, R78.reuse, R32 ;  /* 0x000000204e1c7220 */ /* 0x040fe20000400000 */
[C---:B------:R-:W-:Y:S01]  /*6150*/  FMUL R29, R78.reuse, R33 ;  /* 0x000000214e1d7220 */ /* 0x040fe20000400000 */
[C---:B------:R-:W-:Y:S01]  /*6160*/  FMUL R32, R78.reuse, R36 ;  /* 0x000000244e207220 */ /* 0x040fe20000400000 */
[----:B------:R-:W-:Y:S01]  /*6170*/  F2FP.F16.E4M3.UNPACK_B R107, R154 ;  /* 0x0000009aff6b723e */ /* 0x000fe200020006ff */
[C---:B------:R-:W-:Y:S01]  /*6180*/  FMUL R33, R78.reuse, R37 ;  /* 0x000000254e217220 */ /* 0x040fe20000400000 */
[C---:B------:R-:W-:Y:S01]  /*6190*/  FMUL R36, R78.reuse, R40 ;  /* 0x000000284e247220 */ /* 0x040fe20000400000 */
[----:B------:R-:W-:Y:S01]  /*61a0*/  F2FP.F16.E4M3.UNPACK_B R109, R154.H1 ;  /* 0x0000009aff6d723e */ /* 0x000fe200030006ff */
[C---:B------:R-:W-:Y:S01]  /*61b0*/  FMUL R37, R78.reuse, R41 ;  /* 0x000000294e257220 */ /* 0x040fe20000400000 */
[----:B------:R-:W-:Y:S02]  /*61c0*/  HADD2.F32 R108, -RZ, R107.H1_H1 ;  /* 0x3000006bff6c7230 */ /* 0x000fe40000004100 */
        /* <DEDUP_REMOVED lines=26> */
[C---:B------:R-:W-:Y:S01]  /*6370*/  FFMA R3, R81.reuse, R84, R3 ;  /* 0x0000005451037223 */ /* 0x040fe20000000003 */
[C---:B------:R-:W-:Y:S01]  /*6380*/  FFMA R7, R81.reuse, R86, R7 ;  /* 0x0000005651077223 */ /* 0x040fe20000000007 */
[----:B------:R-:W-:Y:S01]  /*6390*/  F2FP.F16.E4M3.UNPACK_B R127, R159 ;  /* 0x0000009fff7f723e */ /* 0x000fe200020006ff */
[C---:B------:R-:W-:Y:S01]  /*63a0*/  FFMA R4, R81.reuse, R85, R4 ;  /* 0x0000005551047223 */ /* 0x040fe20000000004 */
[C---:B------:R-:W-:Y:S01]  /*63b0*/  FFMA R5, R81.reuse, R88, R5 ;  /* 0x0000005851057223 */ /* 0x040fe20000000005 */
[----:B------:R-:W-:Y:S01]  /*63c0*/  F2FP.F16.E4M3.UNPACK_B R129, R159.H1 ;  /* 0x0000009fff81723e */ /* 0x000fe200030006ff */
[----:B------:R-:W-:Y:S01]  /*63d0*/  FFMA R6, R81, R87, R6 ;  /* 0x0000005751067223 */ /* 0x000fe20000000006 */
[----:B------:R-:W-:Y:S01]  /*63e0*/  F2FP.SATFINITE.E4M3.F32.PACK_AB_MERGE_C R185, R7, R3, RZ ;  /* 0x0000000307b9723e */ /* 0x000fe200048070ff */
[----:B------:R-:W-:Y:S02]  /*63f0*/  HADD2.F32 R124, -RZ, R123.H1_H1 ;  /* 0x3000007bff7c7230 */ /* 0x000fe40000004100 */
[----:B------:R-:W-:Y:S01]  /*6400*/  FMUL R11, R78, R11 ;  /* 0x0000000b4e0b7220 */ /* 0x000fe20000400000 */
[----:B------:R-:W-:Y:S01]  /*6410*/  HADD2.F32 R128, -RZ, R127.H1_H1 ;  /* 0x3000007fff807230 */ /* 0x000fe20000004100 */
[----:B------:R-:W-:Y:S01]  /*6420*/  F2FP.SATFINITE.E4M3.F32.PACK_AB_MERGE_C R184, R2, R0, R185 ;  /* 0x0000000002b8723e */ /* 0x000fe200048070b9 */
[C---:B------:R-:W-:Y:S01]  /*6430*/  FMUL R10, R78.reuse, R14 ;  /* 0x0000000e4e0a7220 */ /* 0x040fe20000400000 */
[C---:B------:R-:W-:Y:S01]  /*6440*/  FFMA R11, R81.reuse, R90, R11 ;  /* 0x0000005a510b7223 */ /* 0x040fe2000000000b */
[C---:B------:R-:W-:Y:S01]  /*6450*/  FFMA R8, R81.reuse, R89, R8 ;  /* 0x0000005951087223 */ /* 0x040fe20000000008 */
[----:B------:R-:W-:Y:S01]  /*6460*/  FFMA R9, R81, R92, R9 ;  /* 0x0000005c51097223 */ /* 0x000fe20000000009 */
[----:B------:R-:W-:Y:S01]  /*6470*/  F2FP.F16.E4M3.UNPACK_B R131, R160 ;  /* 0x000000a0ff83723e */ /* 0x000fe200020006ff */
[----:B------:R-:W-:Y:S01]  /*6480*/  HADD2.F32 R98, -RZ, R97.H1_H1 ;  /* 0x30000061ff627230 */ /* 0x000fe20000004100 */
[----:B------:R-:W-:Y:S01]  /*6490*/  F2FP.SATFINITE.E4M3.F32.PACK_AB_MERGE_C R186, R11, R6, RZ ;  /* 0x000000060bba723e */ /* 0x000fe200048070ff */
[----:B------:R-:W-:Y:S01]  /*64a0*/  FFMA R10, R81, R91, R10 ;  /* 0x0000005b510a7223 */ /* 0x000fe2000000000a */
[----:B------:R-:W-:Y:S02]  /*64b0*/  HADD2.F32 R97, -RZ, R99.H0_H0 ;  /* 0x20000063ff617230 */ /* 0x000fe40000004100 */
[C---:B------:R-:W-:Y:S01]  /*64c0*/  FMUL R15, R78.reuse, R15 ;  /* 0x0000000f4e0f7220 */ /* 0x040fe20000400000 */
[----:B------:R-:W-:Y:S01]  /*64d0*/  F2FP.SATFINITE.E4M3.F32.PACK_AB_MERGE_C R185, R5, R4, R186 ;  /* 0x0000000405b9723e */ /* 0x000fe200048070ba */
[----:B------:R-:W-:Y:S02]  /*64e0*/  HADD2.F32 R132, -RZ, R131.H1_H1 ;  /* 0x30000083ff847230 */ /* 0x000fe40000004100 */
[C---:B------:R-:W-:Y:S01]  /*64f0*/  FMUL R14, R78.reuse, R18 ;  /* 0x000000124e0e7220 */ /* 0x040fe20000400000 */
[C---:B------:R-:W-:Y:S01]  /*6500*/  FFMA R15, R81.reuse, R94, R15 ;  /* 0x0000005e510f7223 */ /* 0x040fe2000000000f */
[C---:B------:R-:W-:Y:S01]  /*6510*/  FFMA R12, R81.reuse, R93, R12 ;  /* 0x0000005d510c7223 */ /* 0x040fe2000000000c */
[----:B------:R-:W-:Y:S01]  /*6520*/  FFMA R13, R81, R96, R13 ;  /* 0x00000060510d7223 */ /* 0x000fe2000000000d */
[----:B------:R-:W-:Y:S01]  /*6530*/  F2FP.F16.E4M3.UNPACK_B R133, R160.H1 ;  /* 0x000000a0ff85723e */ /* 0x000fe200030006ff */
[--C-:B------:R-:W-:Y:S01]  /*6540*/  HADD2.F32 R99, -RZ, R101.reuse.H0_H0 ;  /* 0x20000065ff637230 */ /* 0x100fe20000004100 */
[----:B------:R-:W-:Y:S01]  /*6550*/  F2FP.SATFINITE.E4M3.F32.PACK_AB_MERGE_C R186, R15, R10, RZ ;  /* 0x0000000a0fba723e */ /* 0x000fe200048070ff */
[----:B------:R-:W-:Y:S01]  /*6560*/  FFMA R14, R81, R95, R14 ;  /* 0x0000005f510e7223 */ /* 0x000fe2000000000e */
[C---:B------:R-:W-:Y:S01]  /*6570*/  FMUL R19, R78.reuse, R19 ;  /* 0x000000134e137220 */ /* 0x040fe20000400000 */
[----:B------:R-:W-:Y:S01]  /*6580*/  HADD2.F32 R102, -RZ, R101.H1_H1 ;  /* 0x30000065ff667230 */ /* 0x000fe20000004100 */
[----:B------:R-:W-:Y:S01]  /*6590*/  F2FP.SATFINITE.E4M3.F32.PACK_AB_MERGE_C R186, R9, R8, R186 ;  /* 0x0000000809ba723e */ /* 0x000fe200048070ba */
[----:B------:R-:W-:Y:S02]  /*65a0*/  HADD2.F32 R101, -RZ, R103.H0_H0 ;  /* 0x20000067ff657230 */ /* 0x000fe40000004100 */
[C---:B------:R-:W-:Y:S01]  /*65b0*/  FFMA R19, R81.reuse, R98, R19 ;  /* 0x0000006251137223 */ /* 0x040fe20000000013 */
[C---:B------:R-:W-:Y:S01]  /*65c0*/  FFMA R16, R81.reuse, R97, R16 ;  /* 0x0000006151107223 */ /* 0x040fe20000000010 */
[----:B------:R-:W-:Y:S01]  /*65d0*/  FFMA R17, R81, R100, R17 ;  /* 0x0000006451117223 */ /* 0x000fe20000000011 */
[C---:B------:R-:W-:Y:S01]  /*65e0*/  FMUL R18, R78.reuse, R22 ;  /* 0x000000164e127220 */ /* 0x040fe20000400000 */
[----:B------:R-:W-:Y:S01]  /*65f0*/  F2FP.F16.E4M3.UNPACK_B R135, R161 ;  /* 0x000000a1ff87723e */ /* 0x000fe200020006ff */
        /* <DEDUP_REMOVED lines=10> */
[----:B------:R1:W-:Y:S01]  /*66a0*/  STS.128 [R172+UR49+0x4200], R184 ;  /* 0x004200b8ac007988 */ /* 0x0003e20008000c31 */
[----:B------:R-:W-:Y:S01]  /*66b0*/  HADD2.F32 R136, -RZ, R135.H1_H1 ;  /* 0x30000087ff887230 */ /* 0x000fe20000004100 */
[----:B------:R-:W-:Y:S01]  /*66c0*/  F2FP.SATFINITE.E4M3.F32.PACK_AB_MERGE_C R196, R23, R18, RZ ;  /* 0x0000001217c4723e */ /* 0x000fe200048070ff */
[C---:B------:R-:W-:Y:S01]  /*66d0*/  FMUL R22, R78.reuse, R26 ;  /* 0x0000001a4e167220 */ /* 0x040fe20000400000 */
[C---:B------:R-:W-:Y:S01]  /*66e0*/  FMUL R27, R78.reuse, R27 ;  /* 0x0000001b4e1b7220 */ /* 0x040fe20000400000 */
[--C-:B------:R-:W-:Y:S01]  /*66f0*/  HADD2.F32 R107, -RZ, R109.reuse.H0_H0 ;  /* 0x2000006dff6b7230 */ /* 0x100fe20000004100 */
[----:B------:R-:W-:Y:S01]  /*6700*/  F2FP.SATFINITE.E4M3.F32.PACK_AB_MERGE_C R196, R17, R16, R196 ;  /* 0x0000001011c4723e */ /* 0x000fe200048070c4 */
[C---:B------:R-:W-:Y:S01]  /*6710*/  FFMA R22, R81.reuse, R103, R22 ;  /* 0x0000006751167223 */ /* 0x040fe20000000016 */
[C---:B------:R-:W-:Y:S01]  /*6720*/  FFMA R27, R81.reuse, R106, R27 ;  /* 0x0000006a511b7223 */ /* 0x040fe2000000001b */
[C---:B------:R-:W-:Y:S01]  /*6730*/  FFMA R24, R81.reuse, R105, R24 ;  /* 0x0000006951187223 */ /* 0x040fe20000000018 */
[----:B------:R-:W-:Y:S01]  /*6740*/  F2FP.F16.E4M3.UNPACK_B R137, R161.H1 ;  /* 0x000000a1ff89723e */ /* 0x000fe200030006ff */
[----:B------:R-:W-:Y:S02]  /*6750*/  HADD2.F32 R110, -RZ, R109.H1_H1 ;  /* 0x3000006dff6e7230 */ /* 0x000fe40000004100 */
[----:B------:R-:W-:Y:S01]  /*6760*/  FFMA R25, R81, R108, R25 ;  /* 0x0000006c51197223 */ /* 0x000fe20000000019 */
[----:B------:R-:W-:Y:S01]  /*6770*/  F2FP.SATFINITE.E4M3.F32.PACK_AB_MERGE_C R197, R27, R22, RZ ;  /* 0x000000161bc5723e */ /* 0x000fe200048070ff */
[----:B------:R-:W-:Y:S02]  /*6780*/  HADD2.F32 R109, -RZ, R111.H0_H0 ;  /* 0x2000006fff6d7230 */ /* 0x000fe40000004100 */
[C---:B------:R-:W-:Y:S01]  /*6790*/  FMUL R26, R78.reuse, R30 ;  /* 0x0000001e4e1a7220 */ /* 0x040fe20000400000 */
[C---:B------:R-:W-:Y:S01]  /*67a0*/  FMUL R31, R78.reuse, R31 ;  /* 0x0000001f4e1f7220 */ /* 0x040fe20000400000 */
[--C-:B------:R-:W-:Y:S01]  /*67b0*/  HADD2.F32 R111, -RZ, R113.reuse.H0_H0 ;  /* 0x20000071ff6f7230 */ /* 0x100fe20000004100 */
[----:B------:R-:W-:Y:S01]  /*67c0*/  F2FP.SATFINITE.E4M3.F32.PACK_AB_MERGE_C R197, R21, R20, R197 ;  /* 0x0000001415c5723e */ /* 0x000fe200048070c5 */
[C---:B------:R-:W-:Y:S01]  /*67d0*/  FFMA R26, R81.reuse, R107, R26 ;  /* 0x0000006b511a7223 */ /* 0x040fe2000000001a */
[C---:B------:R-:W-:Y:S01]  /*67e0*/  FFMA R31, R81.reuse, R110, R31 ;  /* 0x0000006e511f7223 */ /* 0x040fe2000000001f */
[C---:B------:R-:W-:Y:S01]  /*67f0*/  FFMA R28, R81.reuse, R109, R28 ;  /* 0x0000006d511c7223 */ /* 0x040fe2000000001c */
[----:B------:R-:W-:Y:S01]  /*6800*/  F2FP.F16.E4M3.UNPACK_B R139, R162 ;  /* 0x000000a2ff8b723e */ /* 0x000fe200020006ff */
[----:B------:R-:W-:Y:S02]  /*6810*/  HADD2.F32 R114, -RZ, R113.H1_H1 ;  /* 0x30000071ff727230 */ /* 0x000fe40000004100 */
[----:B------:R-:W-:Y:S01]  /*6820*/  FFMA R29, R81, R112, R29 ;  /* 0x00000070511d7223 */ /* 0x000fe2000000001d */
[----:B------:R-:W-:Y:S01]  /*6830*/  F2FP.SATFINITE.E4M3.F32.PACK_AB_MERGE_C R198, R31, R26, RZ ;  /* 0x0000001a1fc6723e */ /* 0x000fe200048070ff */
[----:B------:R-:W-:Y:S02]  /*6840*/  HADD2.F32 R113, -RZ, R115.H0_H0 ;  /* 0x20000073ff717230 */ /* 0x000fe40000004100 */
[C---:B------:R-:W-:Y:S01]  /*6850*/  FMUL R30, R78.reuse, R34 ;  /* 0x000000224e1e7220 */ /* 0x040fe20000400000 */
[----:B------:R-:W-:Y:S01]  /*6860*/  HADD2.F32 R140, -RZ, R139.H1_H1 ;  /* 0x3000008bff8c7230 */ /* 0x000fe20000004100 */
[----:B------:R-:W-:Y:S01]  /*6870*/  F2FP.SATFINITE.E4M3.F32.PACK_AB_MERGE_C R198, R25, R24, R198 ;  /* 0x0000001819c6723e */ /* 0x000fe200048070c6 */
[C---:B------:R-:W-:Y:S01]  /*6880*/  FMUL R35, R78.reuse, R35 ;  /* 0x000000234e237220 */ /* 0x040fe20000400000 */
[--C-:B------:R-:W-:Y:S02]  /*6890*/  HADD2.F32 R115, -RZ, R117.reuse.H0_H0 ;  /* 0x20000075ff737230 */ /* 0x100fe40000004100 */
[C---:B------:R-:W-:Y:S01]  /*68a0*/  FFMA R30, R81.reuse, R111, R30 ;  /* 0x0000006f511e7223 */ /* 0x040fe2000000001e */
[----:B------:R-:W-:Y:S02]  /*68b0*/  HADD2.F32 R118, -RZ, R117.H1_H1 ;  /* 0x30000075ff767230 */ /* 0x000fe40000004100 */
[C---:B------:R-:W-:Y:S01]  /*68c0*/  FFMA R35, R81.reuse, R114, R35 ;  /* 0x0000007251237223 */ /* 0x040fe20000000023 */
[C---:B------:R-:W-:Y:S01]  /*68d0*/  FFMA R32, R81.reuse, R113, R32 ;  /* 0x0000007151207223 */ /* 0x040fe20000000020 */
[----:B------:R-:W-:Y:S01]  /*68e0*/  F2FP.F16.E4M3.UNPACK_B R141, R162.H1 ;  /* 0x000000a2ff8d723e */ /* 0x000fe200030006ff */
[----:B------:R-:W-:Y:S01]  /*68f0*/  FFMA R33, R81, R116, R33 ;  /* 0x0000007451217223 */ /* 0x000fe20000000021 */
[----:B------:R-:W-:Y:S01]  /*6900*/  HADD2.F32 R117, -RZ, R119.H0_H0 ;  /* 0x20000077ff757230 */ /* 0x000fe20000004100 */
        /* <DEDUP_REMOVED lines=9> */
[----:B------:R1:W-:Y:S01]  /*69a0*/  STS.128 [R204+0x4010], R196 ;  /* 0x004010c4cc007388 */ /* 0x0003e20000000c00 */
[----:B------:R-:W-:Y:S01]  /*69b0*/  FFMA R37, R81, R120, R37 ;  /* 0x0000007851257223 */ /* 0x000fe20000000025 */
[----:B------:R-:W-:Y:S01]  /*69c0*/  F2FP.SATFINITE.E4M3.F32.PACK_AB_MERGE_C R200, R39, R34, RZ ;  /* 0x0000002227c8723e */ /* 0x000fe200048070ff */
[----:B------:R-:W-:Y:S02]  /*69d0*/  HADD2.F32 R122, -RZ, R121.H1_H1 ;  /* 0x30000079ff7a7230 */ /* 0x000fe40000004100 */
[C---:B------:R-:W-:Y:S01]  /*69e0*/  FMUL R38, R78.reuse, R42 ;  /* 0x0000002a4e267220 */ /* 0x040fe20000400000 */
[----:B------:R-:W-:Y:S01]  /*69f0*/  HADD2.F32 R121, -RZ, R123.H0_H0 ;  /* 0x2000007bff797230 */ /* 0x000fe20000004100 */
[----:B------:R-:W-:Y:S01]  /*6a00*/  F2FP.SATFINITE.E4M3.F32.PACK_AB_MERGE_C R200, R33, R32, R200 ;  /* 0x0000002021c8723e */ /* 0x000fe200048070c8 */
[----:B------:R-:W-:Y:S02]  /*6a10*/  HADD2.F32 R144, -RZ, R143.H1_H1 ;  /* 0x3000008fff907230 */ /* 0x000fe40000004100 */
[C---:B------:R-:W-:Y:S01]  /*6a20*/  FFMA R38, R81.reuse, R119, R38 ;  /* 0x0000007751267223 */ /* 0x040fe20000000026 */
[C---:B------:R-:W-:Y:S01]  /*6a30*/  FMUL R43, R78.reuse, R43 ;  /* 0x0000002b4e2b7220 */ /* 0x040fe20000400000 */
[--C-:B------:R-:W-:Y:S02]  /*6a40*/  HADD2.F32 R123, -RZ, R125.reuse.H0_H0 ;  /* 0x2000007dff7b7230 */ /* 0x100fe40000004100 */
[C---:B------:R-:W-:Y:S01]  /*6a50*/  FMUL R42, R78.reuse, R46 ;  /* 0x0000002e4e2a7220 */ /* 0x040fe20000400000 */
[----:B------:R-:W-:Y:S02]  /*6a60*/  HADD2.F32 R126, -RZ, R125.H1_H1 ;  /* 0x3000007dff7e7230 */ /* 0x000fe40000004100 */
[C---:B------:R-:W-:Y:S01]  /*6a70*/  FFMA R43, R81.reuse, R122, R43 ;  /* 0x0000007a512b7223 */ /* 0x040fe2000000002b */
[----:B------:R-:W-:Y:S01]  /*6a80*/  F2FP.F16.E4M3.UNPACK_B R145, R163.H1 ;  /* 0x000000a3ff91723e */ /* 0x000fe200030006ff */
[C---:B------:R-:W-:Y:S01]  /*6a90*/  FFMA R40, R81.reuse, R121, R40 ;  /* 0x0000007951287223 */ /* 0x040fe20000000028 */
[----:B------:R-:W-:Y:S01]  /*6aa0*/  FFMA R41, R81, R124, R41 ;  /* 0x0000007c51297223 */ /* 0x000fe20000000029 */
[----:B------:R-:W-:Y:S01]  /*6ab0*/  ISETP.NE.AND P0, PT, R193, RZ, PT ;  /* 0x000000ffc100720c */ /* 0x000fe20003f05270 */
[----:B------:R-:W-:Y:S01]  /*6ac0*/  HADD2.F32 R125, -RZ, R127.H0_H0 ;  /* 0x2000007fff7d7230 */ /* 0x000fe20000004100 */
[----:B------:R-:W-:Y:S01]  /*6ad0*/  F2FP.SATFINITE.E4M3.F32.PACK_AB_MERGE_C R201, R43, R38, RZ ;  /* 0x000000262bc9723e */ /* 0x000fe200048070ff */
[----:B------:R-:W-:Y:S01]  /*6ae0*/  FFMA R42, R81, R123, R42 ;  /* 0x0000007b512a7223 */ /* 0x000fe2000000002a */
[C---:B------:R-:W-:Y:S01]  /*6af0*/  FMUL R47, R78.reuse, R47 ;  /* 0x0000002f4e2f7220 */ /* 0x040fe20000400000 */
[--C-:B------:R-:W-:Y:S01]  /*6b00*/  HADD2.F32 R127, -RZ, R129.reuse.H0_H0 ;  /* 0x20000081ff7f7230 */ /* 0x100fe20000004100 */
[----:B------:R-:W-:Y:S01]  /*6b10*/  F2FP.SATFINITE.E4M3.F32.PACK_AB_MERGE_C R201, R37, R36, R201 ;  /* 0x0000002425c9723e */ /* 0x000fe200048070c9 */
[----:B------:R-:W-:Y:S02]  /*6b20*/  HADD2.F32 R130, -RZ, R129.H1_H1 ;  /* 0x30000081ff827230 */ /* 0x000fe40000004100 */
[C---:B------:R-:W-:Y:S01]  /*6b30*/  FFMA R47, R81.reuse, R126, R47 ;  /* 0x0000007e512f7223 */ /* 0x040fe2000000002f */
[C---:B------:R-:W-:Y:S01]  /*6b40*/  FFMA R44, R81.reuse, R125, R44 ;  /* 0x0000007d512c7223 */ /* 0x040fe2000000002c */
[C---:B------:R-:W-:Y:S01]  /*6b50*/  FFMA R45, R81.reuse, R128, R45 ;  /* 0x00000080512d7223 */ /* 0x040fe2000000002d */
[----:B------:R-:W-:Y:S02]  /*6b60*/  HADD2.F32 R129, -RZ, R131.H0_H0 ;  /* 0x20000083ff817230 */ /* 0x000fe40000004100 */
[C---:B------:R-:W-:Y:S01]  /*6b70*/  FMUL R46, R78.reuse, R50 ;  /* 0x000000324e2e7220 */ /* 0x040fe20000400000 */
[C---:B------:R-:W-:Y:S01]  /*6b80*/  FMUL R51, R78.reuse, R51 ;  /* 0x000000334e337220 */ /* 0x040fe20000400000 */
[--C-:B------:R-:W-:Y:S02]  /*6b90*/  HADD2.F32 R131, -RZ, R133.reuse.H0_H0 ;  /* 0x20000085ff837230 */ /* 0x100fe40000004100 */
[C---:B------:R-:W-:Y:S01]  /*6ba0*/  FMUL R50, R78.reuse, R54 ;  /* 0x000000364e327220 */ /* 0x040fe20000400000 */
[C---:B------:R-:W-:Y:S01]  /*6bb0*/  FFMA R46, R81.reuse, R127, R46 ;  /* 0x0000007f512e7223 */ /* 0x040fe2000000002e */
[----:B------:R-:W-:Y:S02]  /*6bc0*/  HADD2.F32 R134, -RZ, R133.H1_H1 ;  /* 0x30000085ff867230 */ /* 0x000fe40000004100 */
[C---:B------:R-:W-:Y:S01]  /*6bd0*/  FFMA R51, R81.reuse, R130, R51 ;  /* 0x0000008251337223 */ /* 0x040fe20000000033 */
[----:B------:R-:W-:Y:S02]  /*6be0*/  HADD2.F32 R133, -RZ, R135.H0_H0 ;  /* 0x20000087ff857230 */ /* 0x000fe40000004100 */
[C---:B------:R-:W-:Y:S01]  /*6bf0*/  FMUL R55, R78.reuse, R55 ;  /* 0x000000374e377220 */ /* 0x040fe20000400000 */
[C---:B------:R-:W-:Y:S01]  /*6c00*/  FFMA R48, R81.reuse, R129, R48 ;  /* 0x0000008151307223 */ /* 0x040fe20000000030 */
[C---:B------:R-:W-:Y:S01]  /*6c10*/  FFMA R49, R81.reuse, R132, R49 ;  /* 0x0000008451317223 */ /* 0x040fe20000000031 */
[--C-:B------:R-:W-:Y:S02]  /*6c20*/  HADD2.F32 R135, -RZ, R137.reuse.H0_H0 ;  /* 0x20000089ff877230 */ /* 0x100fe40000004100 */
[C---:B------:R-:W-:Y:S01]  /*6c30*/  FFMA R50, R81.reuse, R131, R50 ;  /* 0x0000008351327223 */ /* 0x040fe20000000032 */
[----:B------:R-:W-:Y:S02]  /*6c40*/  HADD2.F32 R138, -RZ, R137.H1_H1 ;  /* 0x30000089ff8a7230 */ /* 0x000fe40000004100 */
[C---:B------:R-:W-:Y:S01]  /*6c50*/  FMUL R54, R78.reuse, R58 ;  /* 0x0000003a4e367220 */ /* 0x040fe20000400000 */
[----:B------:R-:W-:Y:S02]  /*6c60*/  HADD2.F32 R137, -RZ, R139.H0_H0 ;  /* 0x2000008bff897230 */ /* 0x000fe40000004100 */
[C---:B------:R-:W-:Y:S01]  /*6c70*/  FFMA R55, R81.reuse, R134, R55 ;  /* 0x0000008651377223 */ /* 0x040fe20000000037 */
        /* <DEDUP_REMOVED lines=16> */
[----:B------:R-:W-:Y:S01]  /*6d80*/  FFMA R63, R81, R142, R63 ;  /* 0x0000008e513f7223 */ /* 0x000fe2000000003f */
[----:B------:R-:W-:Y:S01]  /*6d90*/  FMUL R67, R78, R67 ;  /* 0x000000434e437220 */ /* 0x000fe20000400000 */
[----:B------:R-:W-:Y:S01]  /*6da0*/  F2FP.SATFINITE.E4M3.F32.PACK_AB_MERGE_C R202, R47, R42, RZ ;  /* 0x0000002a2fca723e */ /* 0x000fe200048070ff */
[----:B------:R-:W-:Y:S01]  /*6db0*/  FFMA R60, R81, R141, R60 ;  /* 0x0000008d513c7223 */ /* 0x000fe2000000003c */
[----:B------:R-:W-:Y:S01]  /*6dc0*/  F2FP.SATFINITE.E4M3.F32.PACK_AB_MERGE_C R203, R51, R46, RZ ;  /* 0x0000002e33cb723e */ /* 0x000fe200048070ff */
[C---:B------:R-:W-:Y:S01]  /*6dd0*/  FFMA R61, R81.reuse, R144, R61 ;  /* 0x00000090513d7223 */ /* 0x040fe2000000003d */
[C---:B------:R-:W-:Y:S01]  /*6de0*/  FFMA R62, R81.reuse, R143, R62 ;  /* 0x0000008f513e7223 */ /* 0x040fe2000000003e */
[----:B------:R-:W-:Y:S01]  /*6df0*/  FFMA R67, R81, R146, R67 ;  /* 0x0000009251437223 */ /* 0x000fe20000000043 */
[----:B------:R-:W-:Y:S02]  /*6e00*/  F2FP.SATFINITE.E4M3.F32.PACK_AB_MERGE_C R202, R41, R40, R202 ;  /* 0x0000002829ca723e */ /* 0x000fe400048070ca */
[----:B------:R-:W-:Y:S02]  /*6e10*/  F2FP.SATFINITE.E4M3.F32.PACK_AB_MERGE_C R203, R45, R44, R203 ;  /* 0x0000002c2dcb723e */ /* 0x000fe400048070cb */
[----:B------:R-:W-:Y:S02]  /*6e20*/  F2FP.SATFINITE.E4M3.F32.PACK_AB_MERGE_C R212, R55, R50, RZ ;  /* 0x0000003237d4723e */ /* 0x000fe400048070ff */
[----:B------:R-:W-:Y:S01]  /*6e30*/  F2FP.SATFINITE.E4M3.F32.PACK_AB_MERGE_C R213, R59, R54, RZ ;  /* 0x000000363bd5723e */ /* 0x000fe200048070ff */
[----:B------:R1:W-:Y:S01]  /*6e40*/  STS.128 [R206+0x4020], R200 ;  /* 0x004020c8ce007388 */ /* 0x0003e20000000c00 */
[----:B------:R-:W-:Y:S02]  /*6e50*/  F2FP.SATFINITE.E4M3.F32.PACK_AB_MERGE_C R214, R63, R58, RZ ;  /* 0x0000003a3fd6723e */ /* 0x000fe400048070ff */
[----:B------:R-:W-:Y:S02]  /*6e60*/  F2FP.SATFINITE.E4M3.F32.PACK_AB_MERGE_C R215, R67, R62, RZ ;  /* 0x0000003e43d7723e */ /* 0x000fe400048070ff */
[----:B------:R-:W-:Y:S02]  /*6e70*/  F2FP.SATFINITE.E4M3.F32.PACK_AB_MERGE_C R212, R49, R48, R212 ;  /* 0x0000003031d4723e */ /* 0x000fe400048070d4 */
[----:B------:R-:W-:Y:S02]  /*6e80*/  F2FP.SATFINITE.E4M3.F32.PACK_AB_MERGE_C R213, R53, R52, R213 ;  /* 0x0000003435d5723e */ /* 0x000fe400048070d5 */
[----:B------:R-:W-:Y:S02]  /*6e90*/  F2FP.SATFINITE.E4M3.F32.PACK_AB_MERGE_C R214, R57, R56, R214 ;  /* 0x0000003839d6723e */ /* 0x000fe400048070d6 */
[----:B------:R-:W-:Y:S02]  /*6ea0*/  F2FP.SATFINITE.E4M3.F32.PACK_AB_MERGE_C R215, R61, R60, R215 ;  /* 0x0000003c3dd7723e */ /* 0x000fe400048070d7 */
[----:B------:R-:W-:Y:S02]  /*6eb0*/  LEA R210, R181, UR49, 0x3 ;  /* 0x00000031b5d27c11 */ /* 0x000fe4000f8e18ff */
[----:B------:R-:W-:Y:S01]  /*6ec0*/  @P6 SHF.L.U32 R221, R180, 0x1f, RZ ;  /* 0x0000001fb4dd6819 */ /* 0x000fe200000006ff */
[----:B------:R1:W-:Y:S01]  /*6ed0*/  STS.128 [R205+0x4010], R212 ;  /* 0x004010d4cd007388 */ /* 0x0003e20000000c00 */
[----:B------:R-:W-:Y:S01]  /*6ee0*/  @!PT LDS RZ, [RZ] ;  /* 0x00000000fffff984 */ /* 0x000fe20000000800 */
[----:B------:R-:W-:Y:S01]  /*6ef0*/  @!PT LDS RZ, [RZ] ;  /* 0x00000000fffff984 */ /* 0x000fe20000000800 */
[----:B------:R-:W-:Y:S01]  /*6f00*/  @!PT LDS RZ, [RZ] ;  /* 0x00000000fffff984 */ /* 0x000fe20000000800 */
[----:B------:R-:W-:Y:S01]  /*6f10*/  @!PT LDS RZ, [RZ] ;  /* 0x00000000fffff984 */ /* 0x000fe20000000800 */
[----:B------:R2:W-:Y:S07]  /*6f20*/  MEMBAR.ALL.CTA ;  /* 0x0000000000007992 */ /* 0x0005ee0000008000 */
[----:B--2---:R-:W2:Y:S02]  /*6f30*/  FENCE.VIEW.ASYNC.S ;  /* 0x00000000000073c6 */ /* 0x004ea40000000000 */
[----:B--2---:R-:W-:Y:S06]  /*6f40*/  BAR.SYNC.DEFER_BLOCKING 0x1, 0x80 ;  /* 0x0042000000007b1d */ /* 0x004fec0000010000 */
[----:B------:R-:W-:Y:S05]  /*6f50*/  @P0 BRA `(.L_x_105) ;  /* 0x0000000000280947 */ /* 0x000fea0003800000 */
[----:B------:R-:W-:Y:S02]  /*6f60*/  UIADD3 UR4, UPT, UPT, UR49, 0x4200, URZ ;  /* 0x0000420031047890 */ /* 0x000fe4000fffe0ff */
[----:B------:R-:W-:Y:S01]  /*6f70*/  UIADD3 UR6, UP0, UPT, UR52, 0x680, URZ ;  /* 0x0000068034067890 */ /* 0x000fe2000ff1e0ff */
[----:B------:R-:W-:Y:S03]  /*6f80*/  UMOV UR43, UR36 ;  /* 0x00000024002b7c82 */ /* 0x000fe60008000000 */
[----:B------:R-:W-:Y:S01]  /*6f90*/  MOV R192, UR4 ;  /* 0x0000000400c07c02 */ /* 0x000fe20008000f00 */
[----:B------:R-:W-:Y:S03]  /*6fa0*/  UIADD3.X UR7, UPT, UPT, URZ, UR53, URZ, UP0, !UPT ;  /* 0x00000035ff077290 */ /* 0x000fe600087fe4ff */
[----:B------:R-:W-:Y:S11]  /*6fb0*/  R2UR UR40, R192 ;  /* 0x00000000c02872ca */ /* 0x000ff600000e0000 */
[----:B------:R-:W-:Y:S02]  /*6fc0*/  @!UPT UIADD3 URZ, UPT, UPT, URZ, URZ, URZ ;  /* 0x000000fffffff290 */ /* 0x000fe4000fffe0ff */
[----:B------:R2:W-:Y:S01]  /*6fd0*/  UTMASTG.3D [UR40], [UR6] ;  /* 0x00000028060073b5 */ /* 0x0005e20008010000 */
[----:B------:R0:W-:Y:S01]  /*6fe0*/  UTMACMDFLUSH ;  /* 0x00000000000079b7 */ /* 0x0001e20000000000 */
[----:B--2---:R-:W-:Y:S04]  /*6ff0*/  DEPBAR.LE SB0, 0x1 ;  /* 0x000080400000791a */ /* 0x004fe80000000000 */
.L_x_105:
[----:B------:R-:W-:Y:S05]  /*7000*/  BSYNC.RECONVERGENT B0 ;  /* 0x0000000000007941 */ /* 0x000fea0003800200 */
.L_x_104:
[----:B------:R-:W-:Y:S06]  /*7010*/  BAR.SYNC.DEFER_BLOCKING 0x1, 0x80 ;  /* 0x0042000000007b1d */ /* 0x000fec0000010000 */
[----:B------:R-:W2:Y:S01]  /*7020*/  @P6 SYNCS.PHASECHK.TRANS64.TRYWAIT P0, [R210+URZ+0xc0], R221 ;  /* 0x0000c0ddd20065a7 */ /* 0x000ea200080011ff */
[----:B------:R-:W-:Y:S01]  /*7030*/  BSSY B1, `(.L_x_106) ;  /* 0x0000023000017945 */ /* 0x000fe20003800000 */
[----:B--2---:R-:W-:Y:S03]  /*7040*/  @P6 SEL R208, RZ, 0x1, !P0 ;  /* 0x00000001ffd06807 */ /* 0x004fe60004000000 */
[----:B------:R-:W-:Y:S05]  /*7050*/  @!P6 BRA `(.L_x_107) ;  /* 0x000000000080e947 */ /* 0x000fea0003800000 */
[----:B------:R-:W-:Y:S01]  /*7060*/  ISETP.NE.AND P1, PT, R209, RZ, PT ;  /* 0x000000ffd100720c */ /* 0x000fe20003f25270 */
[----:B------:R-:W-:Y:S01]  /*7070*/  BSSY B0, `(.L_x_108) ;  /* 0x000000a000007945 */ /* 0x000fe20003800000 */
[----:B------:R-:W-:Y:S11]  /*7080*/  ISETP.NE.AND P0, PT, R208, RZ, PT ;  /* 0x000000ffd000720c */ /* 0x000ff60003f05270 */
[----:B------:R-:W-:Y:S04]  /*7090*/  @P1 IMAD R0, R181, 0x2000, R190 ;  /* 0x00002000b5001824 */ /* 0x000fe800078e02be */
[C---:B------:R-:W-:Y:S01]  /*70a0*/  @P1 IMAD.IADD R2, R0.reuse, 0x1, R211 ;  /* 0x0000000100021824 */ /* 0x040fe200078e02d3 */
[----:B------:R-:W-:Y:S03]  /*70b0*/  @P1 IADD3 R219, PT, PT, R0, R219, RZ ;  /* 0x000000db00db1210 */ /* 0x000fe60007ffe0ff */
[----:B------:R-:W-:Y:S01]  /*70c0*/  @P1 IMAD.IADD R217, R217, 0x1, R2 ;  /* 0x00000001d9d91824 */ /* 0x000fe200078e0202 */
[----:B------:R-:W-:Y:S06]  /*70d0*/  @P0 BRA `(.L_x_109) ;  /* 0x00000000000c0947 */ /* 0x000fec0003800000 */
[----:B------:R-:W-:Y:S04]  /*70e0*/  SHF.L.U32 R3, R180, 0x1f, RZ ;  /* 0x0000001fb4037819 */ /* 0x000fe800000006ff */
[----:B------:R-:W2:Y:S02]  /*70f0*/  SYNCS.PHASECHK.TRANS64.TRYWAIT P0, [R210+URZ+0xc0], R3 ;  /* 0x0000c003d20075a7 */ /* 0x000ea400080011ff */
[----:B--2---:R-:W-:Y:S05]  /*7100*/  @!P0 BRA `(.L_x_110) ;  /* 0x0000002000788947 */ /* 0x004fea0003800000 */
.L_x_109:
[----:B------:R-:W-:Y:S05]  /*7110*/  BSYNC B0 ;  /* 0x0000000000007941 */ /* 0x000fea0003800000 */
.L_x_108:
[----:B------:R-:W-:Y:S01]  /*7120*/  ISETP.NE.AND P0, PT, R209, RZ, PT ;  /* 0x000000ffd100720c */ /* 0x000fe20003f05270 */
[----:B--2---:R-:W-:Y:S02]  /*7130*/  VIADD R210, R210, 0xd0 ;  /* 0x000000d0d2d27836 */ /* 0x004fe40000000000 */
[----:B------:R-:W-:Y:S02]  /*7140*/  IMAD.U32 R3, RZ, RZ, UR37 ;  /* 0x00000025ff037e24 */ /* 0x000fe4000f8e00ff */
[----:B------:R-:W-:Y:S03]  /*7150*/  VIADD R181, R181, 0x1 ;  /* 0x00000001b5b57836 */ /* 0x000fe60000000000 */
[----:B------:R-:W-:Y:S05]  /*7160*/  PRMT R3, R3, 0x654, R210 ;  /* 0x0000065403037816 */ /* 0x000fea00000000d2 */
[----:B------:R2:W3:Y:S04]  /*7170*/  @P0 LDS.128 R148, [R0] ;  /* 0x0000000000940984 */ /* 0x0004e80000000c00 */
[----:B------:R2:W4:Y:S04]  /*7180*/  @P0 LDS.128 R152, [R2+0x10] ;  /* 0x0000100002980984 */ /* 0x0005280000000c00 */
        /* <DEDUP_REMOVED lines=9> */
[----:B------:R-:W-:Y:S01]  /*7220*/  SEL R181, R181, RZ, P0 ;  /* 0x000000ffb5b57207 */ /* 0x000fe20000000000 */
[----:B-----5:R5:W-:Y:S02]  /*7230*/  SYNCS.ARRIVE.TRANS64.RED.A1T0 RZ, [R3+URZ], RZ ;  /* 0x000000ff03ff79a7 */ /* 0x020be400081004ff */
[----:B-----5:R-:W-:Y:S04]  /*7240*/  SEL R3, RZ, 0x1, P0 ;  /* 0x00000001ff037807 */ /* 0x020fe80000000000 */
[----:B--234-:R-:W-:Y:S02]  /*7250*/  LOP3.LUT R180, R180, R3, RZ, 0x3c, !PT ;  /* 0x00000003b4b47212 */ /* 0x01cfe400078e3cff */
.L_x_107:
[----:B------:R-:W-:Y:S05]  /*7260*/  BSYNC B1 ;  /* 0x0000000000017941 */ /* 0x000fea0003800000 */
.L_x_106:
[----:B------:R-:W-:Y:S05]  /*7270*/  VIADD R0, R80, 0x40 ;  /* 0x0000004050007836 */ /* 0x000fea0000000000 */
[----:B------:R-:W-:Y:S04]  /*7280*/  SHF.R.U32.HI R0, RZ, 0x15, R0 ;  /* 0x00000015ff007819 */ /* 0x000fe80000011600 */
[----:B------:R-:W-:Y:S11]  /*7290*/  LOP3.LUT P0, RZ, R0, 0x3, R173, 0x48, !PT ;  /* 0x0000000300ff7812 */ /* 0x000ff600078048ad */
[----:B------:R-:W-:Y:S02]  /*72a0*/  @!UPT UIADD3 URZ, UPT, UPT, URZ, URZ, URZ ;  /* 0x000000fffffff290 */ /* 0x000fe4000fffe0ff */
[----:B------:R-:W-:Y:S05]  /*72b0*/  @!P0 BRA `(.L_x_111) ;  /* 0x0000000000408947 */ /* 0x000fea0003800000 */
[----:B------:R-:W2:Y:S01]  /*72c0*/  LDCU.64 UR8, c[0x4][0x70] ;  /* 0x01000e00ff0877ac */ /* 0x000ea20008000a00 */
[----:B------:R-:W-:Y:S01]  /*72d0*/  MOV R3, 0x0 ;  /* 0x0000000000037802 */ /* 0x000fe20000000f00 */
[----:B------:R-:W-:Y:S02]  /*72e0*/  HFMA2 R12, -RZ, RZ, 0, 5.9604644775390625e-08 ;  /* 0x00000001ff0c7431 */ /* 0x000fe400000001ff */
[----:B------:R-:W-:Y:S02]  /*72f0*/  IMAD.MOV.U32 R8, RZ, RZ, 0x192 ;  /* 0x00000192ff087424 */ /* 0x000fe400078e00ff */
[----:B------:R-:W-:Y:S01]  /*7300*/  IMAD.MOV.U32 R13, RZ, RZ, RZ ;  /* 0x000000ffff0d7224 */ /* 0x000fe200078e00ff */
[----:B------:R-:W3:Y:S01]  /*7310*/  LDCU.64 UR6, c[0x4][0x78] ;  /* 0x01000f00ff0677ac */ /* 0x000ee20008000a00 */
[----:B------:R-:W4:Y:S01]  /*7320*/  LDC.64 R2, c[0x4][R3] ;  /* 0x0100000003027b82 */ /* 0x000f220000000a00 */
[----:B------:R-:W5:Y:S01]  /*7330*/  LDCU.64 UR4, c[0x4][0x10] ;  /* 0x01000200ff0477ac */ /* 0x000f620008000a00 */
[----:B--2---:R-:W-:Y:S01]  /*7340*/  MOV R5, UR9 ;  /* 0x0000000900057c02 */ /* 0x004fe20008000f00 */
[----:B------:R-:W-:Y:S01]  /*7350*/  IMAD.U32 R4, RZ, RZ, UR8 ;  /* 0x00000008ff047e24 */ /* 0x000fe2000f8e00ff */
[----:B---3--:R-:W-:Y:S01]  /*7360*/  MOV R7, UR7 ;  /* 0x0000000700077c02 */ /* 0x008fe20008000f00 */
[----:B------:R-:W-:Y:S01]  /*7370*/  IMAD.U32 R6, RZ, RZ, UR6 ;  /* 0x00000006ff067e24 */ /* 0x000fe2000f8e00ff */
[----:B-----5:R-:W-:Y:S01]  /*7380*/  MOV R11, UR5 ;  /* 0x00000005000b7c02 */ /* 0x020fe20008000f00 */
[----:B------:R-:W-:Y:S02]  /*7390*/  IMAD.U32 R10, RZ, RZ, UR4 ;  /* 0x00000004ff0a7e24 */ /* 0x000fe4000f8e00ff */
[----:B------:R-:W-:Y:S07]  /*73a0*/  LEPC R20, `(.L_x_111) ;  /* 0x000000001014794e */ /* 0x000fee0000000000 */
[----:B-1--4-:R-:W-:Y:S05]  /*73b0*/  CALL.ABS.NOINC R2 ;  /* 0x0000000002007343 */ /* 0x012fea0003c00000 */
.L_x_111:
[----:B------:R-:W-:Y:S01]  /*73c0*/  ISETP.NE.AND P0, PT, R193, RZ, PT ;  /* 0x000000ffc100720c */ /* 0x000fe20003f05270 */
[----:B------:R-:W-:Y:S05]  /*73d0*/  WARPSYNC.ALL ;  /* 0x0000000000007948 */ /* 0x000fea0003800000 */
[----:B------:R-:W-:Y:S01]  /*73e0*/  R2UR UR4, R80 ;  /* 0x00000000500472ca */ /* 0x000fe200000e0000 */
[----:B------:R-:W-:Y:S01]  /*73f0*/  BSSY.RECONVERGENT B0, `(.L_x_112) ;  /* 0x000011d000007945 */ /* 0x000fe20003800200 */
[----:B------:R-:W-:Y:S02]  /*7400*/  F2FP.F16.E4M3.UNPACK_B R11, R149 ;  /* 0x00000095ff0b723e */ /* 0x000fe400020006ff */
[----:B------:R-:W-:Y:S02]  /*7410*/  F2FP.F16.E4M3.UNPACK_B R10, R150 ;  /* 0x00000096ff0a723e */ /* 0x000fe400020006ff */
[----:B------:R-:W-:Y:S01]  /*7420*/  F2FP.F16.E4M3.UNPACK_B R9, R151 ;  /* 0x00000097ff09723e */ /* 0x000fe200020006ff */
[--C-:B------:R-:W-:Y:S01]  /*7430*/  HADD2.F32 R83, -RZ, R11.reuse.H0_H0 ;  /* 0x2000000bff537230 */ /* 0x100fe20000004100 */
[----:B------:R-:W-:Y:S01]  /*7440*/  F2FP.F16.E4M3.UNPACK_B R8, R152 ;  /* 0x00000098ff08723e */ /* 0x000fe200020006ff */
[----:B------:R-:W-:Y:S01]  /*7450*/  HADD2.F32 R84, -RZ, R11.H1_H1 ;  /* 0x3000000bff547230 */ /* 0x000fe20000004100 */
[----:B------:R-:W-:Y:S01]  /*7460*/  F2FP.F16.E4M3.UNPACK_B R7, R153 ;  /* 0x00000099ff07723e */ /* 0x000fe200020006ff */
[--C-:B------:R-:W-:Y:S01]  /*7470*/  HADD2.F32 R87, -RZ, R10.reuse.H0_H0 ;  /* 0x2000000aff577230 */ /* 0x100fe20000004100 */
[----:B------:R-:W-:Y:S01]  /*7480*/  F2FP.F16.E4M3.UNPACK_B R6, R154 ;  /* 0x0000009aff06723e */ /* 0x000fe200020006ff */
[----:B------:R-:W-:Y:S01]  /*7490*/  HADD2.F32 R88, -RZ, R10.H1_H1 ;  /* 0x3000000aff587230 */ /* 0x000fe20000004100 */
[----:B------:R-:W-:Y:S01]  /*74a0*/  F2FP.F16.E4M3.UNPACK_B R5, R155 ;  /* 0x0000009bff05723e */ /* 0x000fe200020006ff */
[--C-:B------:R-:W-:Y:S01]  /*74b0*/  HADD2.F32 R91, -RZ, R9.reuse.H0_H0 ;  /* 0x20000009ff5b7230 */ /* 0x100fe20000004100 */
[----:B-1----:R-:W-:Y:S01]  /*74c0*/  F2FP.F16.E4M3.UNPACK_B R4, R156 ;  /* 0x0000009cff04723e */ /* 0x002fe200020006ff */
[----:B------:R-:W-:Y:S01]  /*74d0*/  HADD2.F32 R92, -RZ, R9.H1_H1 ;  /* 0x30000009ff5c7230 */ /* 0x000fe20000004100 */
[-C--:B------:R-:W-:Y:S01]  /*74e0*/  F2FP.F16.E4M3.UNPACK_B R2, R148.reuse ;  /* 0x00000094ff02723e */ /* 0x080fe200020006ff */
[--C-:B------:R-:W-:Y:S01]  /*74f0*/  HADD2.F32 R95, -RZ, R8.reuse.H0_H0 ;  /* 0x20000008ff5f7230 */ /* 0x100fe20000004100 */
[----:B------:R-:W-:Y:S01]  /*7500*/  F2FP.F16.E4M3.UNPACK_B R148, R148.H1 ;  /* 0x00000094ff94723e */ /* 0x000fe200030006ff */
[----:B------:R-:W-:Y:S01]  /*7510*/  HADD2.F32 R97, -RZ, R8.H1_H1 ;  /* 0x30000008ff617230 */ /* 0x000fe20000004100 */
[----:B------:R-:W-:Y:S01]  /*7520*/  F2FP.F16.E4M3.UNPACK_B R149, R149.H1 ;  /* 0x00000095ff95723e */ /* 0x000fe200030006ff */
[--C-:B------:R-:W-:Y:S01]  /*7530*/  HADD2.F32 R98, -RZ, R7.reuse.H0_H0 ;  /* 0x20000007ff627230 */ /* 0x100fe20000004100 */
[----:B------:R-:W-:Y:S01]  /*7540*/  F2FP.F16.E4M3.UNPACK_B R150, R150.H1 ;  /* 0x00000096ff96723e */ /* 0x000fe200030006ff */
[----:B------:R-:W-:Y:S01]  /*7550*/  HADD2.F32 R101, -RZ, R7.H1_H1 ;  /* 0x30000007ff657230 */ /* 0x000fe20000004100 */
[----:B------:R-:W-:Y:S01]  /*7560*/  F2FP.F16.E4M3.UNPACK_B R151, R151.H1 ;  /* 0x00000097ff97723e */ /* 0x000fe200030006ff */
[--C-:B------:R-:W-:Y:S01]  /*7570*/  HADD2.F32 R102, -RZ, R6.reuse.H0_H0 ;  /* 0x20000006ff667230 */ /* 0x100fe20000004100 */
[----:B------:R-:W-:Y:S01]  /*7580*/  F2FP.F16.E4M3.UNPACK_B R138, R163 ;  /* 0x000000a3ff8a723e */ /* 0x000fe200020006ff */
[----:B------:R-:W-:Y:S01]  /*7590*/  HADD2.F32 R105, -RZ, R6.H1_H1 ;  /* 0x30000006ff697230 */ /* 0x000fe20000004100 */
[----:B------:R-:W-:Y:S01]  /*75a0*/  R2UR UR5, R207 ;  /* 0x00000000cf0572ca */ /* 0x000fe200000e0000 */
        /* <DEDUP_REMOVED lines=8> */
[----:B------:R-:W1:Y:S01]  /*7630*/  LDTM.x64 R4, tmem[UR4+0x40] ;  /* 0x00004004000479ee */ /* 0x000e620008340000 */
[--C-:B------:R-:W-:Y:S01]  /*7640*/  HADD2.F32 R0, -RZ, R2.reuse.H0_H0 ;  /* 0x20000002ff007230 */ /* 0x100fe20000004100 */
[----:B------:R-:W-:Y:S01]  /*7650*/  NOP ;  /* 0x0000000000007918 */ /* 0x000fe20000000000 */
[----:B------:R-:W-:Y:S01]  /*7660*/  HADD2.F32 R2, -RZ, R2.H1_H1 ;  /* 0x30000002ff027230 */ /* 0x000fe20000004100 */
[----:B------:R-:W-:Y:S01]  /*7670*/  UIADD3 UR5, UPT, UPT, UR5, 0x130, URZ ;  /* 0x0000013005057890 */ /* 0x000fe2000fffe0ff */
[--C-:B------:R-:W-:Y:S01]  /*7680*/  HADD2.F32 R86, -RZ, R149.reuse.H1_H1 ;  /* 0x30000095ff567230 */ /* 0x100fe20000004100 */
[----:B------:R-:W-:Y:S01]  /*7690*/  F2FP.F16.E4M3.UNPACK_B R132, R161 ;  /* 0x000000a1ff84723e */ /* 0x000fe200020006ff */
[--C-:B------:R-:W-:Y:S01]  /*76a0*/  HADD2.F32 R114, -RZ, R116.reuse.H0_H0 ;  /* 0x20000074ff727230 */ /* 0x100fe20000004100 */
[----:B------:R-:W-:Y:S01]  /*76b0*/  UPRMT UR5, UR37, 0x654, UR5 ;  /* 0x0000065425057896 */ /* 0x000fe20008000005 */
[----:B------:R-:W-:Y:S01]  /*76c0*/  HADD2.F32 R117, -RZ, R116.H1_H1 ;  /* 0x30000074ff757230 */ /* 0x000fe20000004100 */
[----:B------:R-:W-:Y:S01]  /*76d0*/  F2FP.F16.E4M3.UNPACK_B R136, R162 ;  /* 0x000000a2ff88723e */ /* 0x000fe200020006ff */
[--C-:B------:R-:W-:Y:S01]  /*76e0*/  HADD2.F32 R118, -RZ, R120.reuse.H0_H0 ;  /* 0x20000078ff767230 */ /* 0x100fe20000004100 */
[----:B------:R-:W-:Y:S01]  /*76f0*/  F2FP.F16.E4M3.UNPACK_B R152, R152.H1 ;  /* 0x00000098ff98723e */ /* 0x000fe200030006ff */
[----:B------:R-:W-:Y:S01]  /*7700*/  HADD2.F32 R121, -RZ, R120.H1_H1 ;  /* 0x30000078ff797230 */ /* 0x000fe20000004100 */
[----:B------:R-:W-:Y:S01]  /*7710*/  F2FP.F16.E4M3.UNPACK_B R153, R153.H1 ;  /* 0x00000099ff99723e */ /* 0x000fe200030006ff */
[--C-:B------:R-:W-:Y:S01]  /*7720*/  HADD2.F32 R122, -RZ, R124.reuse.H0_H0 ;  /* 0x2000007cff7a7230 */ /* 0x100fe20000004100 */
[----:B------:R-:W-:Y:S01]  /*7730*/  F2FP.F16.E4M3.UNPACK_B R154, R154.H1 ;  /* 0x0000009aff9a723e */ /* 0x000fe200030006ff */
[----:B-1----:R-:W-:Y:S01]  /*7740*/  SYNCS.ARRIVE.TRANS64.RED.A1T0 RZ, [UR5], RZ ;  /* 0x000000ffffff79a7 */ /* 0x002fe20008100405 */
[----:B------:R-:W-:Y:S01]  /*7750*/  HADD2.F32 R125, -RZ, R124.H1_H1 ;  /* 0x3000007cff7d7230 */ /* 0x000fe20000004100 */
[----:B------:R-:W-:Y:S01]  /*7760*/  F2FP.F16.E4M3.UNPACK_B R155, R155.H1 ;  /* 0x0000009bff9b723e */ /* 0x000fe200030006ff */
[--C-:B------:R-:W-:Y:S01]  /*7770*/  HADD2.F32 R126, -RZ, R128.reuse.H0_H0 ;  /* 0x20000080ff7e7230 */ /* 0x100fe20000004100 */
[----:B------:R-:W-:Y:S01]  /*7780*/  F2FP.F16.E4M3.UNPACK_B R156, R156.H1 ;  /* 0x0000009cff9c723e */ /* 0x000fe200030006ff */
[----:B------:R-:W-:Y:S01]  /*7790*/  HADD2.F32 R129, -RZ, R128.H1_H1 ;  /* 0x30000080ff817230 */ /* 0x000fe20000004100 */
[----:B------:R-:W-:Y:S01]  /*77a0*/  F2FP.F16.E4M3.UNPACK_B R157, R157.H1 ;  /* 0x0000009dff9d723e */ /* 0x000fe200030006ff */
[C---:B------:R-:W-:Y:S01]  /*77b0*/  FMUL R4, R78.reuse, R4 ;  /* 0x000000044e047220 */ /* 0x040fe20000400000 */
[C---:B------:R-:W-:Y:S01]  /*77c0*/  FMUL R5, R78.reuse, R5 ;  /* 0x000000054e057220 */ /* 0x040fe20000400000 */
[----:B------:R-:W-:Y:S02]  /*77d0*/  HADD2.F32 R3, -RZ, R148.H0_H0 ;  /* 0x20000094ff037230 */ /* 0x000fe40000004100 */
        /* <DEDUP_REMOVED lines=9> */
[C---:B------:R-:W-:Y:S01]  /*7870*/  FMUL R2, R78.reuse, R21 ;  /* 0x000000154e027220 */ /* 0x040fe20000400000 */
[C---:B------:R-:W-:Y:S01]  /*7880*/  FMUL R21, R78.reuse, R28 ;  /* 0x0000001c4e157220 */ /* 0x040fe20000400000 */
[----:B------:R-:W-:Y:S02]  /*7890*/  HADD2.F32 R130, -RZ, R132.H0_H0 ;  /* 0x20000084ff827230 */ /* 0x000fe40000004100 */
[C---:B------:R-:W-:Y:S01]  /*78a0*/  FMUL R6, R78.reuse, R6 ;  /* 0x000000064e067220 */ /* 0x040fe20000400000 */
[----:B------:R-:W-:Y:S02]  /*78b0*/  HADD2.F32 R82, -RZ, R148.H1_H1 ;  /* 0x30000094ff527230 */ /* 0x000fe40000004100 */
[C---:B------:R-:W-:Y:S01]  /*78c0*/  FMUL R7, R78.reuse, R7 ;  /* 0x000000074e077220 */ /* 0x040fe20000400000 */
[----:B------:R-:W-:Y:S02]  /*78d0*/  HADD2.F32 R85, -RZ, R149.H0_H0 ;  /* 0x20000095ff557230 */ /* 0x000fe40000004100 */
[C---:B------:R-:W-:Y:S01]  /*78e0*/  FFMA R6, R81.reuse, R3, R6 ;  /* 0x0000000351067223 */ /* 0x040fe20000000006 */
[----:B------:R-:W-:Y:S02]  /*78f0*/  HADD2.F32 R133, -RZ, R132.H1_H1 ;  /* 0x30000084ff857230 */ /* 0x000fe40000004100 */
[C---:B------:R-:W-:Y:S01]  /*7900*/  FFMA R7, R81.reuse, R82, R7 ;  /* 0x0000005251077223 */ /* 0x040fe20000000007 */
[C---:B------:R-:W-:Y:S01]  /*7910*/  FFMA R8, R81.reuse, R83, R8 ;  /* 0x0000005351087223 */ /* 0x040fe20000000008 */
[C---:B------:R-:W-:Y:S01]  /*7920*/  FFMA R9, R81.reuse, R84, R9 ;  /* 0x0000005451097223 */ /* 0x040fe20000000009 */
[--C-:B------:R-:W-:Y:S02]  /*7930*/  HADD2.F32 R82, -RZ, R138.reuse.H0_H0 ;  /* 0x2000008aff527230 */ /* 0x100fe40000004100 */
[C---:B------:R-:W-:Y:S01]  /*7940*/  FMUL R10, R78.reuse, R10 ;  /* 0x0000000a4e0a7220 */ /* 0x040fe20000400000 */
[----:B------:R-:W-:Y:S02]  /*7950*/  HADD2.F32 R83, -RZ, R138.H1_H1 ;  /* 0x3000008aff537230 */ /* 0x000fe40000004100 */
[C---:B------:R-:W-:Y:S01]  /*7960*/  FMUL R11, R78.reuse, R11 ;  /* 0x0000000b4e0b7220 */ /* 0x040fe20000400000 */
[----:B------:R-:W-:Y:S02]  /*7970*/  HADD2.F32 R89, -RZ, R150.H0_H0 ;  /* 0x20000096ff597230 */ /* 0x000fe40000004100 */
[C---:B------:R-:W-:Y:S01]  /*7980*/  FFMA R10, R81.reuse, R85, R10 ;  /* 0x00000055510a7223 */ /* 0x040fe2000000000a */
[--C-:B------:R-:W-:Y:S02]  /*7990*/  HADD2.F32 R134, -RZ, R136.reuse.H0_H0 ;  /* 0x20000088ff867230 */ /* 0x100fe40000004100 */
[C---:B------:R-:W-:Y:S01]  /*79a0*/  FFMA R11, R81.reuse, R86, R11 ;  /* 0x00000056510b7223 */ /* 0x040fe2000000000b */
[C---:B------:R-:W-:Y:S01]  /*79b0*/  FFMA R12, R81.reuse, R87, R12 ;  /* 0x00000057510c7223 */ /* 0x040fe2000000000c */
[----:B------:R-:W-:Y:S01]  /*79c0*/  FFMA R13, R81, R88, R13 ;  /* 0x00000058510d7223 */ /* 0x000fe2000000000d */
[----:B------:R-:W-:Y:S01]  /*79d0*/  F2FP.SATFINITE.E4M3.F32.PACK_AB_MERGE_C R86, R7, R6, RZ ;  /* 0x000000060756723e */ /* 0x000fe200048070ff */
[C---:B------:R-:W-:Y:S01]  /*79e0*/  FMUL R7, R78.reuse, R24 ;  /* 0x000000184e077220 */ /* 0x040fe20000400000 */
[----:B------:R-:W-:Y:S01]  /*79f0*/  F2FP.SATFINITE.E4M3.F32.PACK_AB_MERGE_C R138, R11, R10, RZ ;  /* 0x0000000a0b8a723e */ /* 0x000fe200048070ff */
[C---:B------:R-:W-:Y:S01]  /*7a00*/  FMUL R10, R78.reuse, R25 ;  /* 0x000000194e0a7220 */ /* 0x040fe20000400000 */
[C---:B------:R-:W-:Y:S01]  /*7a10*/  FMUL R25, R78.reuse, R32 ;  /* 0x000000204e197220 */ /* 0x040fe20000400000 */
[----:B------:R-:W-:Y:S02]  /*7a20*/  HADD2.F32 R137, -RZ, R136.H1_H1 ;  /* 0x30000088ff897230 */ /* 0x000fe40000004100 */
[C---:B------:R-:W-:Y:S01]  /*7a30*/  FMUL R14, R78.reuse, R14 ;  /* 0x0000000e4e0e7220 */ /* 0x040fe20000400000 */
[----:B------:R-:W-:Y:S02]  /*7a40*/  HADD2.F32 R90, -RZ, R150.H1_H1 ;  /* 0x30000096ff5a7230 */ /* 0x000fe40000004100 */
[C---:B------:R-:W-:Y:S01]  /*7a50*/  FMUL R15, R78.reuse, R15 ;  /* 0x0000000f4e0f7220 */ /* 0x040fe20000400000 */
[--C-:B------:R-:W-:Y:S02]  /*7a60*/  HADD2.F32 R93, -RZ, R151.reuse.H0_H0 ;  /* 0x20000097ff5d7230 */ /* 0x100fe40000004100 */
[C---:B------:R-:W-:Y:S01]  /*7a70*/  FFMA R14, R81.reuse, R89, R14 ;  /* 0x00000059510e7223 */ /* 0x040fe2000000000e */
[----:B------:R-:W-:Y:S02]  /*7a80*/  HADD2.F32 R94, -RZ, R151.H1_H1 ;  /* 0x30000097ff5e7230 */ /* 0x000fe40000004100 */
[C---:B------:R-:W-:Y:S01]  /*7a90*/  FFMA R15, R81.reuse, R90, R15 ;  /* 0x0000005a510f7223 */ /* 0x040fe2000000000f */
[C---:B------:R-:W-:Y:S01]  /*7aa0*/  FFMA R16, R81.reuse, R91, R16 ;  /* 0x0000005b51107223 */ /* 0x040fe20000000010 */
[----:B------:R-:W-:Y:S01]  /*7ab0*/  FFMA R17, R81, R92, R17 ;  /* 0x0000005c51117223 */ /* 0x000fe20000000011 */
[C---:B------:R-:W-:Y:S01]  /*7ac0*/  FMUL R18, R78.reuse, R18 ;  /* 0x000000124e127220 */ /* 0x040fe20000400000 */
[C---:B------:R-:W-:Y:S01]  /*7ad0*/  FMUL R19, R78.reuse, R19 ;  /* 0x000000134e137220 */ /* 0x040fe20000400000 */
[--C-:B------:R-:W-:Y:S01]  /*7ae0*/  HADD2.F32 R96, -RZ, R152.reuse.H0_H0 ;  /* 0x20000098ff607230 */ /* 0x100fe20000004100 */
[----:B------:R-:W-:Y:S01]  /*7af0*/  F2FP.SATFINITE.E4M3.F32.PACK_AB_MERGE_C R14, R15, R14, RZ ;  /* 0x0000000e0f0e723e */ /* 0x000fe200048070ff */
[C---:B------:R-:W-:Y:S01]  /*7b00*/  FFMA R18, R81.reuse, R93, R18 ;  /* 0x0000005d51127223 */ /* 0x040fe20000000012 */
[C---:B------:R-:W-:Y:S01]  /*7b10*/  FFMA R19, R81.reuse, R94, R19 ;  /* 0x0000005e51137223 */ /* 0x040fe20000000013 */
[C---:B------:R-:W-:Y:S01]  /*7b20*/  FFMA R0, R81.reuse, R95, R0 ;  /* 0x0000005f51007223 */ /* 0x040fe20000000000 */
[----:B------:R-:W-:Y:S01]  /*7b30*/  FFMA R2, R81, R97, R2 ;  /* 0x0000006151027223 */ /* 0x000fe20000000002 */
[----:B------:R-:W-:Y:S02]  /*7b40*/  HADD2.F32 R99, -RZ, R152.H1_H1 ;  /* 0x30000098ff637230 */ /* 0x000fe40000004100 */
[C---:B------:R-:W-:Y:S01]  /*7b50*/  FMUL R3, R78.reuse, R22 ;  /* 0x000000164e037220 */ /* 0x040fe20000400000 */
[----:B------:R-:W-:Y:S01]  /*7b60*/  F2FP.SATFINITE.E4M3.F32.PACK_AB_MERGE_C R18, R19, R18, RZ ;  /* 0x000000121312723e */ /* 0x000fe200048070ff */
[C---:B------:R-:W-:Y:S01]  /*7b70*/  FMUL R22, R78.reuse, R29 ;  /* 0x0000001d4e167220 */ /* 0x040fe20000400000 */
[C---:B------:R-:W-:Y:S01]  /*7b80*/  FMUL R29, R78.reuse, R36 ;  /* 0x000000244e1d7220 */ /* 0x040fe20000400000 */
[C---:B------:R-:W-:Y:S01]  /*7b90*/  FFMA R3, R81.reuse, R96, R3 ;  /* 0x0000006051037223 */ /* 0x040fe20000000003 */
[C---:B------:R-:W-:Y:S01]  /*7ba0*/  FMUL R6, R78.reuse, R23 ;  /* 0x000000174e067220 */ /* 0x040fe20000400000 */
[--C-:B------:R-:W-:Y:S02]  /*7bb0*/  HADD2.F32 R100, -RZ, R153.reuse.H0_H0 ;  /* 0x20000099ff647230 */ /* 0x100fe40000004100 */
[C---:B------:R-:W-:Y:S01]  /*7bc0*/  FMUL R11, R78.reuse, R26 ;  /* 0x0000001a4e0b7220 */ /* 0x040fe20000400000 */
[----:B------:R-:W-:Y:S02]  /*7bd0*/  HADD2.F32 R103, -RZ, R153.H1_H1 ;  /* 0x30000099ff677230 */ /* 0x000fe40000004100 */
[C---:B------:R-:W-:Y:S01]  /*7be0*/  FFMA R6, R81.reuse, R99, R6 ;  /* 0x0000006351067223 */ /* 0x040fe20000000006 */
[C---:B------:R-:W-:Y:S01]  /*7bf0*/  FFMA R7, R81.reuse, R98, R7 ;  /* 0x0000006251077223 */ /* 0x040fe20000000007 */
[C---:B------:R-:W-:Y:S01]  /*7c00*/  FFMA R10, R81.reuse, R101, R10 ;  /* 0x00000065510a7223 */ /* 0x040fe2000000000a */
[C---:B------:R-:W-:Y:S01]  /*7c10*/  FFMA R11, R81.reuse, R100, R11 ;  /* 0x00000064510b7223 */ /* 0x040fe2000000000b */
[----:B------:R-:W-:Y:S01]  /*7c20*/  FMUL R26, R78, R33 ;  /* 0x000000214e1a7220 */ /* 0x000fe20000400000 */
[----:B------:R-:W-:Y:S01]  /*7c30*/  F2FP.SATFINITE.E4M3.F32.PACK_AB_MERGE_C R3, R6, R3, RZ ;  /* 0x000000030603723e */ /* 0x000fe200048070ff */
[C---:B------:R-:W-:Y:S01]  /*7c40*/  FMUL R33, R78.reuse, R40 ;  /* 0x000000284e217220 */ /* 0x040fe20000400000 */
        /* <DEDUP_REMOVED lines=8> */
[C---:B------:R-:W-:Y:S01]  /*7cd0*/  FMUL R30, R78.reuse, R37 ;  /* 0x000000254e1e7220 */ /* 0x040fe20000400000 */
[C---:B------:R-:W-:Y:S01]  /*7ce0*/  FMUL R37, R78.reuse, R44 ;  /* 0x0000002c4e257220 */ /* 0x040fe20000400000 */
[C---:B------:R-:W-:Y:S01]  /*7cf0*/  FMUL R24, R78.reuse, R31 ;  /* 0x0000001f4e187220 */ /* 0x040fe20000400000 */
[----:B------:R-:W-:Y:S01]  /*7d00*/  F2FP.F16.E4M3.UNPACK_B R158, R158.H1 ;  /* 0x0000009eff9e723e */ /* 0x000fe200030006ff */
[--C-:B------:R-:W-:Y:S02]  /*7d10*/  HADD2.F32 R108, -RZ, R155.reuse.H0_H0 ;  /* 0x2000009bff6c7230 */ /* 0x100fe40000004100 */
[----:B------:R-:W-:Y:S01]  /*7d20*/  FMUL R27, R78, R34 ;  /* 0x000000224e1b7220 */ /* 0x000fe20000400000 */
[----:B------:R-:W-:Y:S02]  /*7d30*/  HADD2.F32 R111, -RZ, R155.H1_H1 ;  /* 0x3000009bff6f7230 */ /* 0x000fe40000004100 */
[C---:B------:R-:W-:Y:S01]  /*7d40*/  FFMA R24, R81.reuse, R107, R24 ;  /* 0x0000006b51187223 */ /* 0x040fe20000000018 */
[----:B------:R-:W-:Y:S01]  /*7d50*/  F2FP.F16.E4M3.UNPACK_B R159, R159.H1 ;  /* 0x0000009fff9f723e */ /* 0x000fe200030006ff */
[C---:B------:R-:W-:Y:S01]  /*7d60*/  FFMA R25, R81.reuse, R106, R25 ;  /* 0x0000006a51197223 */ /* 0x040fe20000000019 */
[C---:B------:R-:W-:Y:S01]  /*7d70*/  FFMA R26, R81.reuse, R109, R26 ;  /* 0x0000006d511a7223 */ /* 0x040fe2000000001a */
[----:B------:R-:W-:Y:S01]  /*7d80*/  F2FP.F16.E4M3.UNPACK_B R160, R160.H1 ;  /* 0x000000a0ffa0723e */ /* 0x000fe200030006ff */
[C---:B------:R-:W-:Y:S01]  /*7d90*/  FFMA R27, R81.reuse, R108, R27 ;  /* 0x0000006c511b7223 */ /* 0x040fe2000000001b */
[----:B------:R-:W-:Y:S01]  /*7da0*/  F2FP.SATFINITE.E4M3.F32.PACK_AB_MERGE_C R6, R24, R23, RZ ;  /* 0x000000171806723e */ /* 0x000fe200048070ff */
[C---:B------:R-:W-:Y:S01]  /*7db0*/  FMUL R34, R78.reuse, R41 ;  /* 0x000000294e227220 */ /* 0x040fe20000400000 */
[C---:B------:R-:W-:Y:S01]  /*7dc0*/  FMUL R41, R78.reuse, R48 ;  /* 0x000000304e297220 */ /* 0x040fe20000400000 */
[----:B------:R-:W-:Y:S01]  /*7dd0*/  FMUL R28, R78, R35 ;  /* 0x000000234e1c7220 */ /* 0x000fe20000400000 */
[----:B------:R-:W-:Y:S01]  /*7de0*/  F2FP.F16.E4M3.UNPACK_B R161, R161.H1 ;  /* 0x000000a1ffa1723e */ /* 0x000fe200030006ff */
[--C-:B------:R-:W-:Y:S01]  /*7df0*/  HADD2.F32 R112, -RZ, R156.reuse.H0_H0 ;  /* 0x2000009cff707230 */ /* 0x100fe20000004100 */
[----:B------:R-:W-:Y:S01]  /*7e00*/  F2FP.SATFINITE.E4M3.F32.PACK_AB_MERGE_C R6, R22, R21, R6 ;  /* 0x000000151606723e */ /* 0x000fe20004807006 */
[C---:B------:R-:W-:Y:S01]  /*7e10*/  FFMA R28, R81.reuse, R111, R28 ;  /* 0x0000006f511c7223 */ /* 0x040fe2000000001c */
[C---:B------:R-:W-:Y:S01]  /*7e20*/  FFMA R29, R81.reuse, R110, R29 ;  /* 0x0000006e511d7223 */ /* 0x040fe2000000001d */
[C---:B------:R-:W-:Y:S01]  /*7e30*/  FFMA R30, R81.reuse, R113, R30 ;  /* 0x00000071511e7223 */ /* 0x040fe2000000001e */
[----:B------:R-:W-:Y:S02]  /*7e40*/  HADD2.F32 R115, -RZ, R156.H1_H1 ;  /* 0x3000009cff737230 */ /* 0x000fe40000004100 */
[C---:B------:R-:W-:Y:S01]  /*7e50*/  FMUL R31, R78.reuse, R38 ;  /* 0x000000264e1f7220 */ /* 0x040fe20000400000 */
[----:B------:R-:W-:Y:S01]  /*7e60*/  F2FP.F16.E4M3.UNPACK_B R162, R162.H1 ;  /* 0x000000a2ffa2723e */ /* 0x000fe200030006ff */
[C---:B------:R-:W-:Y:S01]  /*7e70*/  FMUL R38, R78.reuse, R45 ;  /* 0x0000002d4e267220 */ /* 0x040fe20000400000 */
[C---:B------:R-:W-:Y:S01]  /*7e80*/  FMUL R45, R78.reuse, R52 ;  /* 0x000000344e2d7220 */ /* 0x040fe20000400000 */
[----:B------:R-:W-:Y:S01]  /*7e90*/  F2FP.F16.E4M3.UNPACK_B R163, R163.H1 ;  /* 0x000000a3ffa3723e */ /* 0x000fe200030006ff */
[----:B------:R-:W-:Y:S01]  /*7ea0*/  FFMA R31, R81, R112, R31 ;  /* 0x00000070511f7223 */ /* 0x000fe2000000001f */
[----:B------:R-:W-:Y:S01]  /*7eb0*/  FMUL R52, R78, R59 ;  /* 0x0000003b4e347220 */ /* 0x000fe20000400000 */
[----:B------:R-:W-:Y:S01]  /*7ec0*/  IADD3 R76, PT, PT, R76, 0x1, RZ ;  /* 0x000000014c4c7810 */ /* 0x000fe20007ffe0ff */
[C---:B------:R-:W-:Y:S01]  /*7ed0*/  FMUL R59, R78.reuse, R66 ;  /* 0x000000424e3b7220 */ /* 0x040fe20000400000 */
[----:B------:R-:W-:Y:S01]  /*7ee0*/  F2FP.SATFINITE.E4M3.F32.PACK_AB_MERGE_C R66, R13, R12, R14 ;  /* 0x0000000c0d42723e */ /* 0x000fe2000480700e */
[C---:B------:R-:W-:Y:S01]  /*7ef0*/  FMUL R32, R78.reuse, R39 ;  /* 0x000000274e207220 */ /* 0x040fe20000400000 */
[--C-:B------:R-:W-:Y:S02]  /*7f00*/  HADD2.F32 R116, -RZ, R157.reuse.H0_H0 ;  /* 0x2000009dff747230 */ /* 0x100fe40000004100 */
[C---:B------:R-:W-:Y:S01]  /*7f10*/  FMUL R35, R78.reuse, R42 ;  /* 0x0000002a4e237220 */ /* 0x040fe20000400000 */
[----:B------:R-:W-:Y:S02]  /*7f20*/  HADD2.F32 R119, -RZ, R157.H1_H1 ;  /* 0x3000009dff777230 */ /* 0x000fe40000004100 */
[C---:B------:R-:W-:Y:S01]  /*7f30*/  FFMA R32, R81.reuse, R115, R32 ;  /* 0x0000007351207223 */ /* 0x040fe20000000020 */
[----:B------:R-:W-:Y:S01]  /*7f40*/  FMUL R36, R78, R43 ;  /* 0x0000002b4e247220 */ /* 0x000fe20000400000 */
[C---:B------:R-:W-:Y:S01]  /*7f50*/  FFMA R33, R81.reuse, R114, R33 ;  /* 0x0000007251217223 */ /* 0x040fe20000000021 */
[C---:B------:R-:W-:Y:S01]  /*7f60*/  FFMA R34, R81.reuse, R117, R34 ;  /* 0x0000007551227223 */ /* 0x040fe20000000022 */
[--C-:B------:R-:W-:Y:S01]  /*7f70*/  HADD2.F32 R120, -RZ, R158.reuse.H0_H0 ;  /* 0x2000009eff787230 */ /* 0x100fe20000004100 */
[----:B------:R-:W-:Y:S01]  /*7f80*/  F2FP.SATFINITE.E4M3.F32.PACK_AB_MERGE_C R32, R32, R31, RZ ;  /* 0x0000001f2020723e */ /* 0x000fe200048070ff */
[C---:B------:R-:W-:Y:S01]  /*7f90*/  FFMA R35, R81.reuse, R116, R35 ;  /* 0x0000007451237223 */ /* 0x040fe20000000023 */
[----:B------:R-:W-:Y:S02]  /*7fa0*/  HADD2.F32 R123, -RZ, R158.H1_H1 ;  /* 0x3000009eff7b7230 */ /* 0x000fe40000004100 */
[----:B------:R-:W-:Y:S01]  /*7fb0*/  FMUL R39, R78, R46 ;  /* 0x0000002e4e277220 */ /* 0x000fe20000400000 */
[----:B------:R-:W-:Y:S01]  /*7fc0*/  F2FP.SATFINITE.E4M3.F32.PACK_AB_MERGE_C R32, R30, R29, R32 ;  /* 0x0000001d1e20723e */ /* 0x000fe20004807020 */
[C---:B------:R-:W-:Y:S01]  /*7fd0*/  FFMA R36, R81.reuse, R119, R36 ;  /* 0x0000007751247223 */ /* 0x040fe20000000024 */
[C---:B------:R-:W-:Y:S01]  /*7fe0*/  FMUL R40, R78.reuse, R47 ;  /* 0x0000002f4e287220 */ /* 0x040fe20000400000 */
[C---:B------:R-:W-:Y:S01]  /*7ff0*/  FFMA R37, R81.reuse, R118, R37 ;  /* 0x0000007651257223 */ /* 0x040fe20000000025 */
[C---:B------:R-:W-:Y:S01]  /*8000*/  FFMA R38, R81.reuse, R121, R38 ;  /* 0x0000007951267223 */ /* 0x040fe20000000026 */
[C---:B------:R-:W-:Y:S01]  /*8010*/  FMUL R42, R78.reuse, R49 ;  /* 0x000000314e2a7220 */ /* 0x040fe20000400000 */
[--C-:B------:R-:W-:Y:S02]  /*8020*/  HADD2.F32 R124, -RZ, R159.reuse.H0_H0 ;  /* 0x2000009fff7c7230 */ /* 0x100fe40000004100 */
[C---:B------:R-:W-:Y:S01]  /*8030*/  FFMA R39, R81.reuse, R120, R39 ;  /* 0x0000007851277223 */ /* 0x040fe20000000027 */
[----:B------:R-:W-:Y:S02]  /*8040*/  HADD2.F32 R127, -RZ, R159.H1_H1 ;  /* 0x3000009fff7f7230 */ /* 0x000fe40000004100 */
[C---:B------:R-:W-:Y:S01]  /*8050*/  FMUL R43, R78.reuse, R50 ;  /* 0x000000324e2b7220 */ /* 0x040fe20000400000 */
[C---:B------:R-:W-:Y:S01]  /*8060*/  FFMA R40, R81.reuse, R123, R40 ;  /* 0x0000007b51287223 */ /* 0x040fe20000000028 */
[C---:B------:R-:W-:Y:S01]  /*8070*/  FMUL R44, R78.reuse, R51 ;  /* 0x000000334e2c7220 */ /* 0x040fe20000400000 */
[C---:B------:R-:W-:Y:S01]  /*8080*/  FFMA R41, R81.reuse, R122, R41 ;  /* 0x0000007a51297223 */ /* 0x040fe20000000029 */
[C---:B------:R-:W-:Y:S01]  /*8090*/  FMUL R50, R78.reuse, R57 ;  /* 0x000000394e327220 */ /* 0x040fe20000400000 */
[C---:B------:R-:W-:Y:S01]  /*80a0*/  FMUL R57, R78.reuse, R64 ;  /* 0x000000404e397220 */ /* 0x040fe20000400000 */
[----:B------:R-:W-:Y:S01]  /*80b0*/  FFMA R42, R81, R125, R42 ;  /* 0x0000007d512a7223 */ /* 0x000fe2000000002a */
[C---:B------:R-:W-:Y:S01]  /*80c0*/  FMUL R46, R78.reuse, R53 ;  /* 0x000000354e2e7220 */ /* 0x040fe20000400000 */
[--C-:B------:R-:W-:Y:S01]  /*80d0*/  HADD2.F32 R128, -RZ, R160.reuse.H0_H0 ;  /* 0x200000a0ff807230 */ /* 0x100fe20000004100 */
[----:B------:R-:W-:Y:S01]  /*80e0*/  F2FP.SATFINITE.E4M3.F32.PACK_AB_MERGE_C R64, R5, R4, R86 ;  /* 0x000000040540723e */ /* 0x000fe20004807056 */
[C---:B------:R-:W-:Y:S01]  /*80f0*/  FMUL R51, R78.reuse, R58 ;  /* 0x0000003a4e337220 */ /* 0x040fe20000400000 */
[C---:B------:R-:W-:Y:S01]  /*8100*/  FMUL R53, R78.reuse, R60 ;  /* 0x0000003c4e357220 */ /* 0x040fe20000400000 */
[C---:B------:R-:W-:Y:S01]  /*8110*/  FFMA R43, R81.reuse, R124, R43 ;  /* 0x0000007c512b7223 */ /* 0x040fe2000000002b */
[----:B------:R-:W-:Y:S02]  /*8120*/  HADD2.F32 R131, -RZ, R160.H1_H1 ;  /* 0x300000a0ff837230 */ /* 0x000fe40000004100 */
[C---:B------:R-:W-:Y:S01]  /*8130*/  FMUL R47, R78.reuse, R54 ;  /* 0x000000364e2f7220 */ /* 0x040fe20000400000 */
[C---:B------:R-:W-:Y:S01]  /*8140*/  FMUL R58, R78.reuse, R65 ;  /* 0x000000414e3a7220 */ /* 0x040fe20000400000 */
[----:B------:R-:W-:Y:S01]  /*8150*/  FMUL R60, R78, R67 ;  /* 0x000000434e3c7220 */ /* 0x000fe20000400000 */
[----:B------:R-:W-:Y:S01]  /*8160*/  F2FP.SATFINITE.E4M3.F32.PACK_AB_MERGE_C R5, R20, R11, RZ ;  /* 0x0000000b1405723e */ /* 0x000fe200048070ff */
[----:B------:R-:W-:Y:S01]  /*8170*/  FFMA R44, R81, R127, R44 ;  /* 0x0000007f512c7223 */ /* 0x000fe2000000002c */
[C---:B------:R-:W-:Y:S01]  /*8180*/  FMUL R48, R78.reuse, R55 ;  /* 0x000000374e307220 */ /* 0x040fe20000400000 */
[----:B------:R-:W-:Y:S01]  /*8190*/  F2FP.SATFINITE.E4M3.F32.PACK_AB_MERGE_C R65, R9, R8, R138 ;  /* 0x000000080941723e */ /* 0x000fe2000480708a */
[----:B------:R-:W-:Y:S01]  /*81a0*/  FFMA R45, R81, R126, R45 ;  /* 0x0000007e512d7223 */ /* 0x000fe2000000002d */
[----:B------:R-:W-:Y:S01]  /*81b0*/  F2FP.SATFINITE.E4M3.F32.PACK_AB_MERGE_C R67, R17, R16, R18 ;  /* 0x000000101143723e */ /* 0x000fe20004807012 */
[----:B------:R-:W-:Y:S01]  /*81c0*/  FMUL R49, R78, R56 ;  /* 0x000000384e317220 */ /* 0x000fe20000400000 */
[C---:B------:R-:W-:Y:S01]  /*81d0*/  FFMA R46, R81.reuse, R129, R46 ;  /* 0x00000081512e7223 */ /* 0x040fe2000000002e */
[--C-:B------:R-:W-:Y:S02]  /*81e0*/  HADD2.F32 R132, -RZ, R161.reuse.H0_H0 ;  /* 0x200000a1ff847230 */ /* 0x100fe40000004100 */
[C---:B------:R-:W-:Y:S01]  /*81f0*/  FFMA R47, R81.reuse, R128, R47 ;  /* 0x00000080512f7223 */ /* 0x040fe2000000002f */
[----:B------:R1:W-:Y:S01]  /*8200*/  STS.128 [R172+UR49+0x6200], R64 ;  /* 0x00620040ac007988 */ /* 0x0003e20008000c31 */
[----:B------:R-:W-:Y:S01]  /*8210*/  HADD2.F32 R135, -RZ, R161.H1_H1 ;  /* 0x300000a1ff877230 */ /* 0x000fe20000004100 */
[----:B------:R-:W-:Y:S01]  /*8220*/  F2FP.SATFINITE.E4M3.F32.PACK_AB_MERGE_C R5, R10, R7, R5 ;  /* 0x000000070a05723e */ /* 0x000fe20004807005 */
[C---:B------:R-:W-:Y:S01]  /*8230*/  FFMA R48, R81.reuse, R131, R48 ;  /* 0x0000008351307223 */ /* 0x040fe20000000030 */
[----:B------:R-:W-:Y:S01]  /*8240*/  F2FP.SATFINITE.E4M3.F32.PACK_AB_MERGE_C R7, R28, R27, RZ ;  /* 0x0000001b1c07723e */ /* 0x000fe200048070ff */
        /* <DEDUP_REMOVED lines=8> */
[----:B------:R-:W-:Y:S01]  /*82d0*/  FMUL R56, R78, R63 ;  /* 0x0000003f4e387220 */ /* 0x000fe20000400000 */
[----:B------:R-:W-:Y:S01]  /*82e0*/  F2FP.SATFINITE.E4M3.F32.PACK_AB_MERGE_C R4, R2, R0, R3 ;  /* 0x000000000204723e */ /* 0x000fe20004807003 */
[C---:B------:R-:W-:Y:S01]  /*82f0*/  FFMA R53, R81.reuse, R134, R53 ;  /* 0x0000008651357223 */ /* 0x040fe20000000035 */
[----:B------:R-:W-:Y:S01]  /*8300*/  F2FP.SATFINITE.E4M3.F32.PACK_AB_MERGE_C R7, R26, R25, R7 ;  /* 0x000000191a07723e */ /* 0x000fe20004807007 */
[C---:B------:R-:W-:Y:S01]  /*8310*/  FFMA R54, R81.reuse, R137, R54 ;  /* 0x0000008951367223 */ /* 0x040fe20000000036 */
[--C-:B------:R-:W-:Y:S02]  /*8320*/  HADD2.F32 R84, -RZ, R163.reuse.H0_H0 ;  /* 0x200000a3ff547230 */ /* 0x100fe40000004100 */
[C---:B------:R-:W-:Y:S01]  /*8330*/  FFMA R55, R81.reuse, R136, R55 ;  /* 0x0000008851377223 */ /* 0x040fe20000000037 */
[----:B------:R-:W-:Y:S01]  /*8340*/  HADD2.F32 R85, -RZ, R163.H1_H1 ;  /* 0x300000a3ff557230 */ /* 0x000fe20000004100 */
[----:B------:R1:W-:Y:S01]  /*8350*/  STS.128 [R204+0x6010], R4 ;  /* 0x00601004cc007388 */ /* 0x0003e20000000c00 */
[----:B------:R-:W-:Y:S01]  /*8360*/  F2FP.SATFINITE.E4M3.F32.PACK_AB_MERGE_C R35, R36, R35, RZ ;  /* 0x000000232423723e */ /* 0x000fe200048070ff */
[C---:B------:R-:W-:Y:S01]  /*8370*/  FFMA R56, R81.reuse, R139, R56 ;  /* 0x0000008b51387223 */ /* 0x040fe20000000038 */
[----:B------:R-:W-:Y:S01]  /*8380*/  F2FP.SATFINITE.E4M3.F32.PACK_AB_MERGE_C R39, R40, R39, RZ ;  /* 0x000000272827723e */ /* 0x000fe200048070ff */
[C---:B------:R-:W-:Y:S01]  /*8390*/  FFMA R57, R81.reuse, R82, R57 ;  /* 0x0000005251397223 */ /* 0x040fe20000000039 */
[----:B------:R-:W-:Y:S01]  /*83a0*/  F2FP.SATFINITE.E4M3.F32.PACK_AB_MERGE_C R43, R44, R43, RZ ;  /* 0x0000002b2c2b723e */ /* 0x000fe200048070ff */
[C---:B------:R-:W-:Y:S01]  /*83b0*/  FFMA R58, R81.reuse, R83, R58 ;  /* 0x00000053513a7223 */ /* 0x040fe2000000003a */
[C---:B------:R-:W-:Y:S01]  /*83c0*/  FFMA R59, R81.reuse, R84, R59 ;  /* 0x00000054513b7223 */ /* 0x040fe2000000003b */
[----:B------:R-:W-:Y:S01]  /*83d0*/  F2FP.SATFINITE.E4M3.F32.PACK_AB_MERGE_C R33, R34, R33, R35 ;  /* 0x000000212221723e */ /* 0x000fe20004807023 */
        /* <DEDUP_REMOVED lines=11> */
[----:B------:R-:W-:Y:S05]  /*8490*/  F2FP.SATFINITE.E4M3.F32.PACK_AB_MERGE_C R51, R58, R57, R59 ;  /* 0x000000393a33723e */ /* 0x000fea000480703b */
        /* <DEDUP_REMOVED lines=9> */
[----:B------:R-:W-:Y:S02]  /*8530*/  UIADD3 UR8, UP0, UPT, UR52, 0x680, URZ ;  /* 0x0000068034087890 */ /* 0x000fe4000ff1e0ff */
[----:B------:R-:W-:Y:S02]  /*8540*/  UIADD3 UR5, UPT, UPT, UR41, 0x40, URZ ;  /* 0x0000004029057890 */ /* 0x000fe4000fffe0ff */
[----:B------:R-:W-:Y:S02]  /*8550*/  UIADD3 UR4, UPT, UPT, UR49, 0x6200, URZ ;  /* 0x0000620031047890 */ /* 0x000fe4000fffe0ff */
[----:B------:R-:W-:Y:S01]  /*8560*/  UIADD3.X UR9, UPT, UPT, URZ, UR53, URZ, UP0, !UPT ;  /* 0x00000035ff097290 */ /* 0x000fe200087fe4ff */
[----:B------:R-:W-:Y:S01]  /*8570*/  UMOV UR6, UR42 ;  /* 0x0000002a00067c82 */ /* 0x000fe20008000000 */
[----:B------:R-:W-:Y:S07]  /*8580*/  UMOV UR7, UR36 ;  /* 0x0000002400077c82 */ /* 0x000fee0008000000 */
[----:B------:R2:W-:Y:S01]  /*8590*/  UTMASTG.3D [UR4], [UR8] ;  /* 0x00000004080073b5 */ /* 0x0005e20008010000 */
[----:B------:R0:W-:Y:S01]  /*85a0*/  UTMACMDFLUSH ;  /* 0x00000000000079b7 */ /* 0x0001e20000000000 */
[----:B--2---:R-:W-:Y:S04]  /*85b0*/  DEPBAR.LE SB0, 0x1 ;  /* 0x000080400000791a */ /* 0x004fe80000000000 */
.L_x_113:
[----:B------:R-:W-:Y:S05]  /*85c0*/  BSYNC.RECONVERGENT B0 ;  /* 0x0000000000007941 */ /* 0x000fea0003800200 */
.L_x_112:
[----:B------:R-:W-:Y:S01]  /*85d0*/  BAR.SYNC.DEFER_BLOCKING 0x1, 0x80 ;  /* 0x0042000000007b1d */ /* 0x000fe20000010000 */
[----:B------:R-:W-:Y:S01]  /*85e0*/  ISETP.NE.AND P2, PT, R194, RZ, PT ;  /* 0x000000ffc200720c */ /* 0x000fe20003f45270 */
[----:B------:R-:W-:Y:S01]  /*85f0*/  IMAD.IADD R20, R75, 0x1, R147 ;  /* 0x000000014b147824 */ /* 0x000fe200078e0293 */
[----:B------:R-:W-:Y:S01]  /*8600*/  ISETP.NE.AND P0, PT, R195, 0x2, PT ;  /* 0x00000002c300780c */ /* 0x000fe20003f05270 */
[----:B------:R-:W-:Y:S01]  /*8610*/  IMAD.IADD R21, R77, 0x1, R170 ;  /* 0x000000014d157824 */ /* 0x000fe200078e02aa */
[----:B------:R-:W-:Y:S02]  /*8620*/  ISETP.NE.AND P1, PT, R76, 0x4, PT ;  /* 0x000000044c00780c */ /* 0x000fe40003f25270 */
[----:B------:R-:W-:Y:S02]  /*8630*/  SEL R3, RZ, 0x1, P0 ;  /* 0x00000001ff037807 */ /* 0x000fe40000000000 */
[----:B------:R-:W-:Y:S02]  /*8640*/  SEL R0, RZ, 0x1, P1 ;  /* 0x00000001ff007807 */ /* 0x000fe40000800000 */
[----:B------:R-:W-:Y:S02]  /*8650*/  LOP3.LUT R182, R182, R3, RZ, 0x3c, !PT ;  /* 0x00000003b6b67212 */ /* 0x000fe400078e3cff */
[----:B------:R-:W-:Y:S02]  /*8660*/  LOP3.LUT R183, R183, R0, RZ, 0x3c, !PT ;  /* 0x00000000b7b77212 */ /* 0x000fe400078e3cff */
[----:B------:R-:W-:Y:S02]  /*8670*/  @P2 R2UR UR36, R179 ;  /* 0x00000000b32422ca */ /* 0x000fe400000e0000 */
[----:B------:R-:W-:Y:S02]  /*8680*/  SEL R195, R195, RZ, P0 ;  /* 0x000000ffc3c37207 */ /* 0x000fe40000000000 */
[----:B------:R-:W-:Y:S01]  /*8690*/  SEL R76, R76, RZ, P1 ;  /* 0x000000ff4c4c7207 */ /* 0x000fe20000800000 */
[----:B------:R-:W-:Y:S10]  /*86a0*/  @P2 BRA `(.L_x_114) ;  /* 0xffffffc400bc2947 */ /* 0x000ff4000383ffff */
[----:B------:R-:W-:Y:S05]  /*86b0*/  EXIT ;  /* 0x000000000000794d */ /* 0x000fea0003800000 */
.L_x_20:
[----:B--2---:R2:W1:Y:S02]  /*86c0*/  SYNCS.PHASECHK.TRANS64.TRYWAIT P0, [R3+URZ+0x160], R2 ;  /* 0x00016002030075a7 */ /* 0x00446400080011ff */
[----:B-1----:R-:W-:Y:S05]  /*86d0*/  @!P0 NANOSLEEP.SYNCS 0x989680 ;  /* 0x009896800000895d */ /* 0x002fea0003900000 */
[----:B------:R-:W1:Y:S02]  /*86e0*/  @!P0 SYNCS.PHASECHK.TRANS64 P0, [R3+URZ+0x160], R2 ;  /* 0x00016002030085a7 */ /* 0x000e6400080010ff */
[----:B-1----:R-:W-:Y:S05]  /*86f0*/  @!P0 BRA `(.L_x_20) ;  /* 0xfffffffc00f08947 */ /* 0x002fea000383ffff */
[----:B------:R-:W-:Y:S05]  /*8700*/  BRA `(.L_x_115) ;  /* 0xffffff8c00f07947 */ /* 0x000fea000383ffff */
.L_x_23:
[----:B-1----:R-:W-:-:S07]  /*8710*/  MOV R2, UR33 ;  /* 0x0000002100027c02 */ /* 0x002fce0008000f00 */
.L_x_116:
[----:B-1----:R1:W2:Y:S02]  /*8720*/  SYNCS.PHASECHK.TRANS64.TRYWAIT P0, [R2+URZ+0x60], R5 ;  /* 0x00006005020075a7 */ /* 0x0022a400080011ff */
[----:B--2---:R-:W-:Y:S05]  /*8730*/  @!P0 NANOSLEEP.SYNCS 0x989680 ;  /* 0x009896800000895d */ /* 0x004fea0003900000 */
[----:B------:R-:W2:Y:S02]  /*8740*/  @!P0 SYNCS.PHASECHK.TRANS64 P0, [R2+URZ+0x60], R5 ;  /* 0x00006005020085a7 */ /* 0x000ea400080010ff */
[----:B--2---:R-:W-:Y:S05]  /*8750*/  @!P0 BRA `(.L_x_116) ;  /* 0xfffffffc00f08947 */ /* 0x004fea000383ffff */
[----:B------:R-:W-:Y:S05]  /*8760*/  BRA `(.L_x_22) ;  /* 0xffffff9000407947 */ /* 0x000fea000383ffff */
.L_x_29:
[----:B-1----:R-:W-:-:S07]  /*8770*/  MOV R2, UR17 ;  /* 0x0000001100027c02 */ /* 0x002fce0008000f00 */
.L_x_117:
[----:B-1----:R1:W2:Y:S02]  /*8780*/  SYNCS.PHASECHK.TRANS64.TRYWAIT P0, [R2+URZ+0x60], R5 ;  /* 0x00006005020075a7 */ /* 0x0022a400080011ff */
[----:B--2---:R-:W-:Y:S05]  /*8790*/  @!P0 NANOSLEEP.SYNCS 0x989680 ;  /* 0x009896800000895d */ /* 0x004fea0003900000 */
[----:B------:R-:W2:Y:S02]  /*87a0*/  @!P0 SYNCS.PHASECHK.TRANS64 P0, [R2+URZ+0x60], R5 ;  /* 0x00006005020085a7 */ /* 0x000ea400080010ff */
[----:B--2---:R-:W-:Y:S05]  /*87b0*/  @!P0 BRA `(.L_x_117) ;  /* 0xfffffffc00f08947 */ /* 0x004fea000383ffff */
[----:B------:R-:W-:Y:S05]  /*87c0*/  BRA `(.L_x_28) ;  /* 0xffffff9000e47947 */ /* 0x000fea000383ffff */
.L_x_33:
[----:B-1----:R1:W2:Y:S02]  /*87d0*/  SYNCS.PHASECHK.TRANS64.TRYWAIT P0, [R2+URZ+0xf0], R3 ;  /* 0x0000f003020075a7 */ /* 0x0022a400080011ff */
[----:B--2---:R-:W-:Y:S05]  /*87e0*/  @!P0 NANOSLEEP.SYNCS 0x989680 ;  /* 0x009896800000895d */ /* 0x004fea0003900000 */
[----:B------:R-:W2:Y:S02]  /*87f0*/  @!P0 SYNCS.PHASECHK.TRANS64 P0, [R2+URZ+0xf0], R3 ;  /* 0x0000f003020085a7 */ /* 0x000ea400080010ff */
[----:B--2---:R-:W-:Y:S05]  /*8800*/  @!P0 BRA `(.L_x_33) ;  /* 0xfffffffc00f08947 */ /* 0x004fea000383ffff */
[----:B------:R-:W-:Y:S05]  /*8810*/  BRA `(.L_x_118) ;  /* 0xffffff9400707947 */ /* 0x000fea000383ffff */
.L_x_37:
[----:B----4-:R-:W-:-:S07]  /*8820*/  MOV R0, UR5 ;  /* 0x0000000500007c02 */ /* 0x010fce0008000f00 */
.L_x_119:
[----:B-1----:R1:W2:Y:S02]  /*8830*/  SYNCS.PHASECHK.TRANS64.TRYWAIT P0, [R0+URZ], R3 ;  /* 0x00000003000075a7 */ /* 0x0022a400080011ff */
[----:B--2---:R-:W-:Y:S05]  /*8840*/  @!P0 NANOSLEEP.SYNCS 0x989680 ;  /* 0x009896800000895d */ /* 0x004fea0003900000 */
[----:B------:R-:W2:Y:S02]  /*8850*/  @!P0 SYNCS.PHASECHK.TRANS64 P0, [R0+URZ], R3 ;  /* 0x00000003000085a7 */ /* 0x000ea400080010ff */
[----:B--2---:R-:W-:Y:S05]  /*8860*/  @!P0 BRA `(.L_x_119) ;  /* 0xfffffffc00f08947 */ /* 0x004fea000383ffff */
[----:B------:R-:W-:Y:S05]  /*8870*/  BRA `(.L_x_120) ;  /* 0xffffff9800e07947 */ /* 0x000fea000383ffff */
.L_x_38:
[----:B----4-:R-:W-:-:S07]  /*8880*/  MOV R0, UR5 ;  /* 0x0000000500007c02 */ /* 0x010fce0008000f00 */
.L_x_121:
[----:B-1----:R1:W2:Y:S02]  /*8890*/  SYNCS.PHASECHK.TRANS64.TRYWAIT P0, [R0+URZ], R3 ;  /* 0x00000003000075a7 */ /* 0x0022a400080011ff */
[----:B--2---:R-:W-:Y:S05]  /*88a0*/  @!P0 NANOSLEEP.SYNCS 0x989680 ;  /* 0x009896800000895d */ /* 0x004fea0003900000 */
[----:B------:R-:W2:Y:S02]  /*88b0*/  @!P0 SYNCS.PHASECHK.TRANS64 P0, [R0+URZ], R3 ;  /* 0x00000003000085a7 */ /* 0x000ea400080010ff */
[----:B--2---:R-:W-:Y:S05]  /*88c0*/  @!P0 BRA `(.L_x_121) ;  /* 0xfffffffc00f08947 */ /* 0x004fea000383ffff */
[----:B------:R-:W-:Y:S05]  /*88d0*/  BRA `(.L_x_122) ;  /* 0xffffff9800ec7947 */ /* 0x000fea000383ffff */
.L_x_39:
[----:B----4-:R-:W-:-:S07]  /*88e0*/  MOV R0, UR5 ;  /* 0x0000000500007c02 */ /* 0x010fce0008000f00 */
.L_x_123:
[----:B-1----:R1:W2:Y:S02]  /*88f0*/  SYNCS.PHASECHK.TRANS64.TRYWAIT P0, [R0+URZ], R3 ;  /* 0x00000003000075a7 */ /* 0x0022a400080011ff */
[----:B--2---:R-:W-:Y:S05]  /*8900*/  @!P0 NANOSLEEP.SYNCS 0x989680 ;  /* 0x009896800000895d */ /* 0x004fea0003900000 */
[----:B------:R-:W2:Y:S02]  /*8910*/  @!P0 SYNCS.PHASECHK.TRANS64 P0, [R0+URZ], R3 ;  /* 0x00000003000085a7 */ /* 0x000ea400080010ff */
[----:B--2---:R-:W-:Y:S05]  /*8920*/  @!P0 BRA `(.L_x_123) ;  /* 0xfffffffc00f08947 */ /* 0x004fea000383ffff */
[----:B------:R-:W-:Y:S05]  /*8930*/  BRA `(.L_x_124) ;  /* 0xffffff9800f87947 */ /* 0x000fea000383ffff */
.L_x_40:
[----:B----4-:R-:W-:-:S07]  /*8940*/  MOV R0, UR5 ;  /* 0x0000000500007c02 */ /* 0x010fce0008000f00 */
.L_x_125:
[----:B-1----:R1:W2:Y:S02]  /*8950*/  SYNCS.PHASECHK.TRANS64.TRYWAIT P0, [R0+URZ], R3 ;  /* 0x00000003000075a7 */ /* 0x0022a400080011ff */
[----:B--2---:R-:W-:Y:S05]  /*8960*/  @!P0 NANOSLEEP.SYNCS 0x989680 ;  /* 0x009896800000895d */ /* 0x004fea0003900000 */
[----:B------:R-:W2:Y:S02]  /*8970*/  @!P0 SYNCS.PHASECHK.TRANS64 P0, [R0+URZ], R3 ;  /* 0x00000003000085a7 */ /* 0x000ea400080010ff */
[----:B--2---:R-:W-:Y:S05]  /*8980*/  @!P0 BRA `(.L_x_125) ;  /* 0xfffffffc00f08947 */ /* 0x004fea000383ffff */
[----:B------:R-:W-:Y:S05]  /*8990*/  BRA `(.L_x_126) ;  /* 0xffffff9c00047947 */ /* 0x000fea000383ffff */
.L_x_41:
[----:B----4-:R-:W-:-:S07]  /*89a0*/  MOV R0, UR5 ;  /* 0x0000000500007c02 */ /* 0x010fce0008000f00 */
.L_x_127:
[----:B-1----:R1:W2:Y:S02]  /*89b0*/  SYNCS.PHASECHK.TRANS64.TRYWAIT P0, [R0+URZ], R3 ;  /* 0x00000003000075a7 */ /* 0x0022a400080011ff */
[----:B--2---:R-:W-:Y:S05]  /*89c0*/  @!P0 NANOSLEEP.SYNCS 0x989680 ;  /* 0x009896800000895d */ /* 0x004fea0003900000 */
[----:B------:R-:W2:Y:S02]  /*89d0*/  @!P0 SYNCS.PHASECHK.TRANS64 P0, [R0+URZ], R3 ;  /* 0x00000003000085a7 */ /* 0x000ea400080010ff */
[----:B--2---:R-:W-:Y:S05]  /*89e0*/  @!P0 BRA `(.L_x_127) ;  /* 0xfffffffc00f08947 */ /* 0x004fea000383ffff */
[----:B------:R-:W-:Y:S05]  /*89f0*/  BRA `(.L_x_128) ;  /* 0xffffff9c00107947 */ /* 0x000fea000383ffff */
.L_x_42:
[----:B----4-:R-:W-:-:S07]  /*8a00*/  MOV R0, UR5 ;  /* 0x0000000500007c02 */ /* 0x010fce0008000f00 */
.L_x_129:
[----:B-1----:R1:W2:Y:S02]  /*8a10*/  SYNCS.PHASECHK.TRANS64.TRYWAIT P0, [R0+URZ], R3 ;  /* 0x00000003000075a7 */ /* 0x0022a400080011ff */
[----:B--2---:R-:W-:Y:S05]  /*8a20*/  @!P0 NANOSLEEP.SYNCS 0x989680 ;  /* 0x009896800000895d */ /* 0x004fea0003900000 */
[----:B------:R-:W2:Y:S02]  /*8a30*/  @!P0 SYNCS.PHASECHK.TRANS64 P0, [R0+URZ], R3 ;  /* 0x00000003000085a7 */ /* 0x000ea400080010ff */
[----:B--2---:R-:W-:Y:S05]  /*8a40*/  @!P0 BRA `(.L_x_129) ;  /* 0xfffffffc00f08947 */ /* 0x004fea000383ffff */
[----:B------:R-:W-:Y:S05]  /*8a50*/  BRA `(.L_x_130) ;  /* 0xffffff9c001c7947 */ /* 0x000fea000383ffff */
.L_x_43:
[----:B----4-:R-:W-:-:S07]  /*8a60*/  MOV R0, UR5 ;  /* 0x0000000500007c02 */ /* 0x010fce0008000f00 */
.L_x_131:
[----:B-1----:R1:W2:Y:S02]  /*8a70*/  SYNCS.PHASECHK.TRANS64.TRYWAIT P0, [R0+URZ], R3 ;  /* 0x00000003000075a7 */ /* 0x0022a400080011ff */
[----:B--2---:R-:W-:Y:S05]  /*8a80*/  @!P0 NANOSLEEP.SYNCS 0x989680 ;  /* 0x009896800000895d */ /* 0x004fea0003900000 */
[----:B------:R-:W2:Y:S02]  /*8a90*/  @!P0 SYNCS.PHASECHK.TRANS64 P0, [R0+URZ], R3 ;  /* 0x00000003000085a7 */ /* 0x000ea400080010ff */
[----:B--2---:R-:W-:Y:S05]  /*8aa0*/  @!P0 BRA `(.L_x_131) ;  /* 0xfffffffc00f08947 */ /* 0x004fea000383ffff */
[----:B------:R-:W-:Y:S05]  /*8ab0*/  BRA `(.L_x_132) ;  /* 0xffffff9c00287947 */ /* 0x000fea000383ffff */
.L_x_44:
[----:B----4-:R-:W-:-:S07]  /*8ac0*/  MOV R0, UR5 ;  /* 0x0000000500007c02 */ /* 0x010fce0008000f00 */
.L_x_133:
[----:B-1----:R1:W2:Y:S02]  /*8ad0*/  SYNCS.PHASECHK.TRANS64.TRYWAIT P0, [R0+URZ], R3 ;  /* 0x00000003000075a7 */ /* 0x0022a400080011ff */
[----:B--2---:R-:W-:Y:S05]  /*8ae0*/  @!P0 NANOSLEEP.SYNCS 0x989680 ;  /* 0x009896800000895d */ /* 0x004fea0003900000 */
[----:B------:R-:W2:Y:S02]  /*8af0*/  @!P0 SYNCS.PHASECHK.TRANS64 P0, [R0+URZ], R3 ;  /* 0x00000003000085a7 */ /* 0x000ea400080010ff */
[----:B--2---:R-:W-:Y:S05]  /*8b00*/  @!P0 BRA `(.L_x_133) ;  /* 0xfffffffc00f08947 */ /* 0x004fea000383ffff */
[----:B------:R-:W-:Y:S05]  /*8b10*/  BRA `(.L_x_134) ;  /* 0xffffff9c00347947 */ /* 0x000fea000383ffff */
.L_x_45:
[----:B----4-:R-:W-:-:S07]  /*8b20*/  MOV R0, UR5 ;  /* 0x0000000500007c02 */ /* 0x010fce0008000f00 */
.L_x_135:
[----:B-1----:R1:W2:Y:S02]  /*8b30*/  SYNCS.PHASECHK.TRANS64.TRYWAIT P0, [R0+URZ], R3 ;  /* 0x00000003000075a7 */ /* 0x0022a400080011ff */
[----:B--2---:R-:W-:Y:S05]  /*8b40*/  @!P0 NANOSLEEP.SYNCS 0x989680 ;  /* 0x009896800000895d */ /* 0x004fea0003900000 */
[----:B------:R-:W2:Y:S02]  /*8b50*/  @!P0 SYNCS.PHASECHK.TRANS64 P0, [R0+URZ], R3 ;  /* 0x00000003000085a7 */ /* 0x000ea400080010ff */
[----:B--2---:R-:W-:Y:S05]  /*8b60*/  @!P0 BRA `(.L_x_135) ;  /* 0xfffffffc00f08947 */ /* 0x004fea000383ffff */
[----:B------:R-:W-:Y:S05]  /*8b70*/  BRA `(.L_x_136) ;  /* 0xffffff9c00407947 */ /* 0x000fea000383ffff */
.L_x_46:
[----:B----4-:R-:W-:-:S07]  /*8b80*/  MOV R0, UR5 ;  /* 0x0000000500007c02 */ /* 0x010fce0008000f00 */
.L_x_137:
[----:B-1----:R1:W2:Y:S02]  /*8b90*/  SYNCS.PHASECHK.TRANS64.TRYWAIT P0, [R0+URZ], R3 ;  /* 0x00000003000075a7 */ /* 0x0022a400080011ff */
[----:B--2---:R-:W-:Y:S05]  /*8ba0*/  @!P0 NANOSLEEP.SYNCS 0x989680 ;  /* 0x009896800000895d */ /* 0x004fea0003900000 */
[----:B------:R-:W2:Y:S02]  /*8bb0*/  @!P0 SYNCS.PHASECHK.TRANS64 P0, [R0+URZ], R3 ;  /* 0x00000003000085a7 */ /* 0x000ea400080010ff */
[----:B--2---:R-:W-:Y:S05]  /*8bc0*/  @!P0 BRA `(.L_x_137) ;  /* 0xfffffffc00f08947 */ /* 0x004fea000383ffff */
[----:B------:R-:W-:Y:S05]  /*8bd0*/  BRA `(.L_x_138) ;  /* 0xffffff9c004c7947 */ /* 0x000fea000383ffff */
.L_x_47:
[----:B----4-:R-:W-:-:S07]  /*8be0*/  MOV R0, UR5 ;  /* 0x0000000500007c02 */ /* 0x010fce0008000f00 */
.L_x_139:
[----:B-1----:R1:W2:Y:S02]  /*8bf0*/  SYNCS.PHASECHK.TRANS64.TRYWAIT P0, [R0+URZ], R3 ;  /* 0x00000003000075a7 */ /* 0x0022a400080011ff */
[----:B--2---:R-:W-:Y:S05]  /*8c00*/  @!P0 NANOSLEEP.SYNCS 0x989680 ;  /* 0x009896800000895d */ /* 0x004fea0003900000 */
[----:B------:R-:W2:Y:S02]  /*8c10*/  @!P0 SYNCS.PHASECHK.TRANS64 P0, [R0+URZ], R3 ;  /* 0x00000003000085a7 */ /* 0x000ea400080010ff */
[----:B--2---:R-:W-:Y:S05]  /*8c20*/  @!P0 BRA `(.L_x_139) ;  /* 0xfffffffc00f08947 */ /* 0x004fea000383ffff */
[----:B------:R-:W-:Y:S05]  /*8c30*/  BRA `(.L_x_140) ;  /* 0xffffff9c00587947 */ /* 0x000fea000383ffff */
.L_x_50:
[----:B-1----:R1:W2:Y:S02]  /*8c40*/  SYNCS.PHASECHK.TRANS64.TRYWAIT P0, [R0+URZ+0x150], R5 ;  /* 0x00015005000075a7 */ /* 0x0022a400080011ff */
[----:B--2---:R-:W-:Y:S05]  /*8c50*/  @!P0 NANOSLEEP.SYNCS 0x989680 ;  /* 0x009896800000895d */ /* 0x004fea0003900000 */
[----:B------:R-:W2:Y:S02]  /*8c60*/  @!P0 SYNCS.PHASECHK.TRANS64 P0, [R0+URZ+0x150], R5 ;  /* 0x00015005000085a7 */ /* 0x000ea400080010ff */
[----:B--2---:R-:W-:Y:S05]  /*8c70*/  @!P0 BRA `(.L_x_50) ;  /* 0xfffffffc00f08947 */ /* 0x004fea000383ffff */
[----:B------:R-:W-:Y:S05]  /*8c80*/  BRA `(.L_x_141) ;  /* 0xffffff9c00b47947 */ /* 0x000fea000383ffff */
.L_x_51:
[----:B------:R-:W-:-:S07]  /*8c90*/  MOV R0, UR5 ;  /* 0x0000000500007c02 */ /* 0x000fce0008000f00 */
.L_x_142:
[----:B-1----:R1:W2:Y:S02]  /*8ca0*/  SYNCS.PHASECHK.TRANS64.TRYWAIT P0, [R0+URZ+0x100], R5 ;  /* 0x00010005000075a7 */ /* 0x0022a400080011ff */
[----:B--2---:R-:W-:Y:S05]  /*8cb0*/  @!P0 NANOSLEEP.SYNCS 0x989680 ;  /* 0x009896800000895d */ /* 0x004fea0003900000 */
[----:B------:R-:W2:Y:S02]  /*8cc0*/  @!P0 SYNCS.PHASECHK.TRANS64 P0, [R0+URZ+0x100], R5 ;  /* 0x00010005000085a7 */ /* 0x000ea400080010ff */
[----:B--2---:R-:W-:Y:S05]  /*8cd0*/  @!P0 BRA `(.L_x_142) ;  /* 0xfffffffc00f08947 */ /* 0x004fea000383ffff */
[----:B------:R-:W-:Y:S05]  /*8ce0*/  BRA `(.L_x_143) ;  /* 0xffffff9c00c47947 */ /* 0x000fea000383ffff */
.L_x_52:
[----:B-1----:R1:W2:Y:S02]  /*8cf0*/  SYNCS.PHASECHK.TRANS64.TRYWAIT P1, [R0+URZ+0xf0], R5 ;  /* 0x0000f005000075a7 */ /* 0x0022a400080211ff */
[----:B--2---:R-:W-:Y:S05]  /*8d00*/  @!P1 NANOSLEEP.SYNCS 0x989680 ;  /* 0x009896800000995d */ /* 0x004fea0003900000 */
[----:B------:R-:W2:Y:S02]  /*8d10*/  @!P1 SYNCS.PHASECHK.TRANS64 P1, [R0+URZ+0xf0], R5 ;  /* 0x0000f005000095a7 */ /* 0x000ea400080210ff */
[----:B--2---:R-:W-:Y:S05]  /*8d20*/  @!P1 BRA `(.L_x_52) ;  /* 0xfffffffc00f09947 */ /* 0x004fea000383ffff */
[----:B------:R-:W-:Y:S05]  /*8d30*/  BRA `(.L_x_144) ;  /* 0xffffff9c00f47947 */ /* 0x000fea000383ffff */
.L_x_55:
[----:B------:R-:W-:-:S07]  /*8d40*/  MOV R0, UR5 ;  /* 0x0000000500007c02 */ /* 0x000fce0008000f00 */
.L_x_145:
[----:B-1----:R1:W2:Y:S02]  /*8d50*/  SYNCS.PHASECHK.TRANS64.TRYWAIT P0, [R0+URZ+0x100], R3 ;  /* 0x00010003000075a7 */ /* 0x0022a400080011ff */
[----:B--2---:R-:W-:Y:S05]  /*8d60*/  @!P0 NANOSLEEP.SYNCS 0x989680 ;  /* 0x009896800000895d */ /* 0x004fea0003900000 */
[----:B------:R-:W2:Y:S02]  /*8d70*/  @!P0 SYNCS.PHASECHK.TRANS64 P0, [R0+URZ+0x100], R3 ;  /* 0x00010003000085a7 */ /* 0x000ea400080010ff */
[----:B--2---:R-:W-:Y:S05]  /*8d80*/  @!P0 BRA `(.L_x_145) ;  /* 0xfffffffc00f08947 */ /* 0x004fea000383ffff */
[----:B------:R-:W-:Y:S05]  /*8d90*/  BRA `(.L_x_54) ;  /* 0xffffffa000487947 */ /* 0x000fea000383ffff */
.L_x_62:
[----:B-1----:R1:W2:Y:S02]  /*8da0*/  SYNCS.PHASECHK.TRANS64.TRYWAIT P1, [R0+URZ+0xf0], R5 ;  /* 0x0000f005000075a7 */ /* 0x0022a400080211ff */
[----:B--2---:R-:W-:Y:S05]  /*8db0*/  @!P1 NANOSLEEP.SYNCS 0x989680 ;  /* 0x009896800000995d */ /* 0x004fea0003900000 */
[----:B------:R-:W2:Y:S02]  /*8dc0*/  @!P1 SYNCS.PHASECHK.TRANS64 P1, [R0+URZ+0xf0], R5 ;  /* 0x0000f005000095a7 */ /* 0x000ea400080210ff */
[----:B--2---:R-:W-:Y:S05]  /*8dd0*/  @!P1 BRA `(.L_x_62) ;  /* 0xfffffffc00f09947 */ /* 0x004fea000383ffff */
[----:B------:R-:W-:Y:S05]  /*8de0*/  BRA `(.L_x_146) ;  /* 0xffffffa400a87947 */ /* 0x000fea000383ffff */
.L_x_63:
[----:B------:R-:W-:-:S07]  /*8df0*/  MOV R3, UR8 ;  /* 0x0000000800037c02 */ /* 0x000fce0008000f00 */
.L_x_147:
[----:B-1----:R1:W2:Y:S02]  /*8e00*/  SYNCS.PHASECHK.TRANS64.TRYWAIT P0, [R3+URZ+0x130], R0 ;  /* 0x00013000030075a7 */ /* 0x0022a400080011ff */
[----:B--2---:R-:W-:Y:S05]  /*8e10*/  @!P0 NANOSLEEP.SYNCS 0x989680 ;  /* 0x009896800000895d */ /* 0x004fea0003900000 */
[----:B------:R-:W2:Y:S02]  /*8e20*/  @!P0 SYNCS.PHASECHK.TRANS64 P0, [R3+URZ+0x130], R0 ;  /* 0x00013000030085a7 */ /* 0x000ea400080010ff */
[----:B--2---:R-:W-:Y:S05]  /*8e30*/  @!P0 BRA `(.L_x_147) ;  /* 0xfffffffc00f08947 */ /* 0x004fea000383ffff */
[----:B------:R-:W-:Y:S05]  /*8e40*/  BRA `(.L_x_148) ;  /* 0xffffffa400e07947 */ /* 0x000fea000383ffff */
.L_x_66:
[----:B------:R-:W-:Y:S07]  /*8e50*/  MOV R0, UR7 ;  /* 0x0000000700007c02 */ /* 0x000fee0008000f00 */
.L_x_149:
[----:B-1----:R1:W2:Y:S02]  /*8e60*/  SYNCS.PHASECHK.TRANS64.TRYWAIT P0, [R0+URZ], R3 ;  /* 0x00000003000075a7 */ /* 0x0022a400080011ff */
[----:B--2---:R-:W-:Y:S05]  /*8e70*/  @!P0 NANOSLEEP.SYNCS 0x989680 ;  /* 0x009896800000895d */ /* 0x004fea0003900000 */
[----:B------:R-:W2:Y:S02]  /*8e80*/  @!P0 SYNCS.PHASECHK.TRANS64 P0, [R0+URZ], R3 ;  /* 0x00000003000085a7 */ /* 0x000ea400080010ff */
[----:B--2---:R-:W-:Y:S05]  /*8e90*/  @!P0 BRA `(.L_x_149) ;  /* 0xfffffffc00f08947 */ /* 0x004fea000383ffff */
[----:B------:R-:W-:Y:S05]  /*8ea0*/  BRA `(.L_x_65) ;  /* 0xffffffa400fc7947 */ /* 0x000fea000383ffff */
.L_x_69:
[----:B------:R-:W-:-:S07]  /*8eb0*/  MOV R0, UR5 ;  /* 0x0000000500007c02 */ /* 0x000fce0008000f00 */
.L_x_150:
[----:B--2---:R2:W3:Y:S02]  /*8ec0*/  SYNCS.PHASECHK.TRANS64.TRYWAIT P0, [R0+URZ], R3 ;  /* 0x00000003000075a7 */ /* 0x0044e400080011ff */
[----:B---3--:R-:W-:Y:S05]  /*8ed0*/  @!P0 NANOSLEEP.SYNCS 0x989680 ;  /* 0x009896800000895d */ /* 0x008fea0003900000 */
[----:B------:R-:W3:Y:S02]  /*8ee0*/  @!P0 SYNCS.PHASECHK.TRANS64 P0, [R0+URZ], R3 ;  /* 0x00000003000085a7 */ /* 0x000ee400080010ff */
[----:B---3--:R-:W-:Y:S05]  /*8ef0*/  @!P0 BRA `(.L_x_150) ;  /* 0xfffffffc00f08947 */ /* 0x008fea000383ffff */
[----:B------:R-:W-:Y:S05]  /*8f00*/  BRA `(.L_x_151) ;  /* 0xffffffa800b07947 */ /* 0x000fea000383ffff */
.L_x_70:
[----:B------:R-:W-:-:S07]  /*8f10*/  MOV R0, UR5 ;  /* 0x0000000500007c02 */ /* 0x000fce0008000f00 */
.L_x_152:
[----:B-1----:R1:W2:Y:S02]  /*8f20*/  SYNCS.PHASECHK.TRANS64.TRYWAIT P0, [R0+URZ], R3 ;  /* 0x00000003000075a7 */ /* 0x0022a400080011ff */
[----:B--2---:R-:W-:Y:S05]  /*8f30*/  @!P0 NANOSLEEP.SYNCS 0x989680 ;  /* 0x009896800000895d */ /* 0x004fea0003900000 */
[----:B------:R-:W2:Y:S02]  /*8f40*/  @!P0 SYNCS.PHASECHK.TRANS64 P0, [R0+URZ], R3 ;  /* 0x00000003000085a7 */ /* 0x000ea400080010ff */
[----:B--2---:R-:W-:Y:S05]  /*8f50*/  @!P0 BRA `(.L_x_152) ;  /* 0xfffffffc00f08947 */ /* 0x004fea000383ffff */
[----:B------:R-:W-:Y:S05]  /*8f60*/  BRA `(.L_x_153) ;  /* 0xffffffa800bc7947 */ /* 0x000fea000383ffff */
.L_x_71:
[----:B------:R-:W-:-:S07]  /*8f70*/  MOV R0, UR5 ;  /* 0x0000000500007c02 */ /* 0x000fce0008000f00 */
.L_x_154:
[----:B-1----:R1:W2:Y:S02]  /*8f80*/  SYNCS.PHASECHK.TRANS64.TRYWAIT P0, [R0+URZ], R3 ;  /* 0x00000003000075a7 */ /* 0x0022a400080011ff */
[----:B--2---:R-:W-:Y:S05]  /*8f90*/  @!P0 NANOSLEEP.SYNCS 0x989680 ;  /* 0x009896800000895d */ /* 0x004fea0003900000 */
[----:B------:R-:W2:Y:S02]  /*8fa0*/  @!P0 SYNCS.PHASECHK.TRANS64 P0, [R0+URZ], R3 ;  /* 0x00000003000085a7 */ /* 0x000ea400080010ff */
[----:B--2---:R-:W-:Y:S05]  /*8fb0*/  @!P0 BRA `(.L_x_154) ;  /* 0xfffffffc00f08947 */ /* 0x004fea000383ffff */
[----:B------:R-:W-:Y:S05]  /*8fc0*/  BRA `(.L_x_155) ;  /* 0xffffffa800c87947 */ /* 0x000fea000383ffff */
.L_x_72:
[----:B------:R-:W-:-:S07]  /*8fd0*/  MOV R0, UR7 ;  /* 0x0000000700007c02 */ /* 0x000fce0008000f00 */
.L_x_156:
[----:B-1----:R1:W2:Y:S02]  /*8fe0*/  SYNCS.PHASECHK.TRANS64.TRYWAIT P0, [R0+URZ], R3 ;  /* 0x00000003000075a7 */ /* 0x0022a400080011ff */
[----:B--2---:R-:W-:Y:S05]  /*8ff0*/  @!P0 NANOSLEEP.SYNCS 0x989680 ;  /* 0x009896800000895d */ /* 0x004fea0003900000 */
[----:B------:R-:W2:Y:S02]  /*9000*/  @!P0 SYNCS.PHASECHK.TRANS64 P0, [R0+URZ], R3 ;  /* 0x00000003000085a7 */ /* 0x000ea400080010ff */
[----:B--2---:R-:W-:Y:S05]  /*9010*/  @!P0 BRA `(.L_x_156) ;  /* 0xfffffffc00f08947 */ /* 0x004fea000383ffff */
[----:B------:R-:W-:Y:S05]  /*9020*/  BRA `(.L_x_157) ;  /* 0xffffffa800d47947 */ /* 0x000fea000383ffff */
.L_x_77:
[----:B--2---:R2:W3:Y:S02]  /*9030*/  SYNCS.PHASECHK.TRANS64.TRYWAIT P0, [R0+URZ+0xf0], R3 ;  /* 0x0000f003000075a7 */ /* 0x0044e400080011ff */
[----:B---3--:R-:W-:Y:S05]  /*9040*/  @!P0 NANOSLEEP.SYNCS 0x989680 ;  /* 0x009896800000895d */ /* 0x008fea0003900000 */
[----:B------:R-:W3:Y:S02]  /*9050*/  @!P0 SYNCS.PHASECHK.TRANS64 P0, [R0+URZ+0xf0], R3 ;  /* 0x0000f003000085a7 */ /* 0x000ee400080010ff */
[----:B---3--:R-:W-:Y:S05]  /*9060*/  @!P0 BRA `(.L_x_77) ;  /* 0xfffffffc00f08947 */ /* 0x008fea000383ffff */
[----:B------:R-:W-:Y:S05]  /*9070*/  BRA `(.L_x_158) ;  /* 0xffffffac00d87947 */ /* 0x000fea000383ffff */
.L_x_80:
[----:B------:R-:W-:Y:S07]  /*9080*/  MOV R0, UR7 ;  /* 0x0000000700007c02 */ /* 0x000fee0008000f00 */
.L_x_159:
[----:B--2---:R2:W3:Y:S02]  /*9090*/  SYNCS.PHASECHK.TRANS64.TRYWAIT P0, [R0+URZ+0xe8], R3 ;  /* 0x0000e803000075a7 */ /* 0x0044e400080011ff */
[----:B---3--:R-:W-:Y:S05]  /*90a0*/  @!P0 NANOSLEEP.SYNCS 0x989680 ;  /* 0x009896800000895d */ /* 0x008fea0003900000 */
[----:B------:R-:W3:Y:S02]  /*90b0*/  @!P0 SYNCS.PHASECHK.TRANS64 P0, [R0+URZ+0xe8], R3 ;  /* 0x0000e803000085a7 */ /* 0x000ee400080010ff */
[----:B---3--:R-:W-:Y:S05]  /*90c0*/  @!P0 BRA `(.L_x_159) ;  /* 0xfffffffc00f08947 */ /* 0x008fea000383ffff */
[----:B------:R-:W-:Y:S05]  /*90d0*/  BRA `(.L_x_79) ;  /* 0xffffffb000b87947 */ /* 0x000fea000383ffff */
.L_x_83:
[----:B--2---:R-:W-:Y:S07]  /*90e0*/  MOV R3, UR7 ;  /* 0x0000000700037c02 */ /* 0x004fee0008000f00 */
.L_x_160:
[----:B-1----:R1:W2:Y:S02]  /*90f0*/  SYNCS.PHASECHK.TRANS64.TRYWAIT P0, [R3+URZ+0xd0], R12 ;  /* 0x0000d00c030075a7 */ /* 0x0022a400080011ff */
[----:B--2---:R-:W-:Y:S05]  /*9100*/  @!P0 NANOSLEEP.SYNCS 0x989680 ;  /* 0x009896800000895d */ /* 0x004fea0003900000 */
[----:B------:R-:W2:Y:S02]  /*9110*/  @!P0 SYNCS.PHASECHK.TRANS64 P0, [R3+URZ+0xd0], R12 ;  /* 0x0000d00c030085a7 */ /* 0x000ea400080010ff */
[----:B--2---:R-:W-:Y:S05]  /*9120*/  @!P0 BRA `(.L_x_160) ;  /* 0xfffffffc00f08947 */ /* 0x004fea000383ffff */
[----:B------:R-:W-:Y:S05]  /*9130*/  BRA `(.L_x_161) ;  /* 0xffffffb400307947 */ /* 0x000fea000383ffff */
.L_x_84:
[----:B------:R-:W-:Y:S07]  /*9140*/  MOV R3, UR7 ;  /* 0x0000000700037c02 */ /* 0x000fee0008000f00 */
.L_x_162:
[----:B-1----:R1:W2:Y:S02]  /*9150*/  SYNCS.PHASECHK.TRANS64.TRYWAIT P0, [R3+URZ+0xd8], R12 ;  /* 0x0000d80c030075a7 */ /* 0x0022a400080011ff */
[----:B--2---:R-:W-:Y:S05]  /*9160*/  @!P0 NANOSLEEP.SYNCS 0x989680 ;  /* 0x009896800000895d */ /* 0x004fea0003900000 */
[----:B------:R-:W2:Y:S02]  /*9170*/  @!P0 SYNCS.PHASECHK.TRANS64 P0, [R3+URZ+0xd8], R12 ;  /* 0x0000d80c030085a7 */ /* 0x000ea400080010ff */
[----:B--2---:R-:W-:Y:S05]  /*9180*/  @!P0 BRA `(.L_x_162) ;  /* 0xfffffffc00f08947 */ /* 0x004fea000383ffff */
[----:B------:R-:W-:Y:S05]  /*9190*/  BRA `(.L_x_163) ;  /* 0xffffffb400b07947 */ /* 0x000fea000383ffff */
.L_x_86:
[----:B------:R-:W-:-:S07]  /*91a0*/  MOV R0, UR7 ;  /* 0x0000000700007c02 */ /* 0x000fce0008000f00 */
.L_x_164:
[----:B-1----:R1:W3:Y:S02]  /*91b0*/  SYNCS.PHASECHK.TRANS64.TRYWAIT P0, [R0+URZ+0xd0], R3 ;  /* 0x0000d003000075a7 */ /* 0x0022e400080011ff */
[----:B---3--:R-:W-:Y:S05]  /*91c0*/  @!P0 NANOSLEEP.SYNCS 0x989680 ;  /* 0x009896800000895d */ /* 0x008fea0003900000 */
[----:B------:R-:W3:Y:S02]  /*91d0*/  @!P0 SYNCS.PHASECHK.TRANS64 P0, [R0+URZ+0xd0], R3 ;  /* 0x0000d003000085a7 */ /* 0x000ee400080010ff */
[----:B---3--:R-:W-:Y:S05]  /*91e0*/  @!P0 BRA `(.L_x_164) ;  /* 0xfffffffc00f08947 */ /* 0x008fea000383ffff */
[----:B------:R-:W-:Y:S05]  /*91f0*/  BRA `(.L_x_165) ;  /* 0xffffffb800207947 */ /* 0x000fea000383ffff */
.L_x_88:
[----:B--2---:R2:W4:Y:S02]  /*9200*/  SYNCS.PHASECHK.TRANS64.TRYWAIT P0, [R0+URZ+0xf0], R3 ;  /* 0x0000f003000075a7 */ /* 0x00452400080011ff */
[----:B----4-:R-:W-:Y:S05]  /*9210*/  @!P0 NANOSLEEP.SYNCS 0x989680 ;  /* 0x009896800000895d */ /* 0x010fea0003900000 */
[----:B------:R-:W4:Y:S02]  /*9220*/  @!P0 SYNCS.PHASECHK.TRANS64 P0, [R0+URZ+0xf0], R3 ;  /* 0x0000f003000085a7 */ /* 0x000f2400080010ff */
[----:B----4-:R-:W-:Y:S05]  /*9230*/  @!P0 BRA `(.L_x_88) ;  /* 0xfffffffc00f08947 */ /* 0x010fea000383ffff */
[----:B------:R-:W-:Y:S05]  /*9240*/  BRA `(.L_x_166) ;  /* 0xffffffb800e87947 */ /* 0x000fea000383ffff */
.L_x_99:
[----:B-1----:R1:W3:Y:S02]  /*9250*/  SYNCS.PHASECHK.TRANS64.TRYWAIT P1, [R3+URZ+0xc0], R0 ;  /* 0x0000c000030075a7 */ /* 0x0022e400080211ff */
[----:B---3--:R-:W-:Y:S05]  /*9260*/  @!P1 NANOSLEEP.SYNCS 0x989680 ;  /* 0x009896800000995d */ /* 0x008fea0003900000 */
[----:B------:R-:W3:Y:S02]  /*9270*/  @!P1 SYNCS.PHASECHK.TRANS64 P1, [R3+URZ+0xc0], R0 ;  /* 0x0000c000030095a7 */ /* 0x000ee400080210ff */
[----:B---3--:R-:W-:Y:S05]  /*9280*/  @!P1 BRA `(.L_x_99) ;  /* 0xfffffffc00f09947 */ /* 0x008fea000383ffff */
[----:B------:R-:W-:Y:S05]  /*9290*/  BRA `(.L_x_98) ;  /* 0xffffffc8000c7947 */ /* 0x000fea000383ffff */
.L_x_101:
[----:B-1----:R1:W4:Y:S02]  /*92a0*/  SYNCS.PHASECHK.TRANS64.TRYWAIT P0, [R207+URZ+0x110], R2 ;  /* 0x00011002cf0075a7 */ /* 0x00232400080011ff */
[----:B----4-:R-:W-:Y:S05]  /*92b0*/  @!P0 NANOSLEEP.SYNCS 0x989680 ;  /* 0x009896800000895d */ /* 0x010fea0003900000 */
[----:B------:R-:W4:Y:S02]  /*92c0*/  @!P0 SYNCS.PHASECHK.TRANS64 P0, [R207+URZ+0x110], R2 ;  /* 0x00011002cf0085a7 */ /* 0x000f2400080010ff */
[----:B----4-:R-:W-:Y:S05]  /*92d0*/  @!P0 BRA `(.L_x_101) ;  /* 0xfffffffc00f08947 */ /* 0x010fea000383ffff */
[----:B------:R-:W-:Y:S05]  /*92e0*/  BRA `(.L_x_100) ;  /* 0xffffffc800687947 */ /* 0x000fea000383ffff */
.L_x_110:
[----:B--2---:R2:W3:Y:S02]  /*92f0*/  SYNCS.PHASECHK.TRANS64.TRYWAIT P0, [R210+URZ+0xc0], R3 ;  /* 0x0000c003d20075a7 */ /* 0x0044e400080011ff */
[----:B---3--:R-:W-:Y:S05]  /*9300*/  @!P0 NANOSLEEP.SYNCS 0x989680 ;  /* 0x009896800000895d */ /* 0x008fea0003900000 */
[----:B------:R-:W3:Y:S02]  /*9310*/  @!P0 SYNCS.PHASECHK.TRANS64 P0, [R210+URZ+0xc0], R3 ;  /* 0x0000c003d20085a7 */ /* 0x000ee400080010ff */
[----:B---3--:R-:W-:Y:S05]  /*9320*/  @!P0 BRA `(.L_x_110) ;  /* 0xfffffffc00f08947 */ /* 0x008fea000383ffff */
[----:B------:R-:W-:Y:S05]  /*9330*/  BRA `(.L_x_109) ;  /* 0xffffffdc00747947 */ /* 0x000fea000383ffff */
        .weak           $__internal_0_$__cuda_sm10x_tcgen05_guardrail_trap_col_being_dealloced_not_returned_by_alloc
        .type           $__internal_0_$__cuda_sm10x_tcgen05_guardrail_trap_col_being_dealloced_not_returned_by_alloc,@function
        .size           $__internal_0_$__cuda_sm10x_tcgen05_guardrail_trap_col_being_dealloced_not_returned_by_alloc,($__internal_1_$__cuda_sm10x_tcgen05_guardrail_trap_phase_invalid_during_alloc - $__internal_0_$__cuda_sm10x_tcgen05_guardrail_trap_col_being_dealloced_not_returned_by_alloc)
$__internal_0_$__cuda_sm10x_tcgen05_guardrail_trap_col_being_dealloced_not_returned_by_alloc:
[----:B------:R-:W-:Y:S05]  /*9340*/  BPT.TRAP 0x1 ;  /* 0x000000040000795c */ /* 0x000fea0000300000 */
[----:B------:R-:W-:-:S04]  /*9350*/  HFMA2 R3, -RZ, RZ, 0, 0 ;  /* 0x00000000ff037431 */ /* 0x000fc800000001ff */
[----:B------:R-:W-:Y:S05]  /*9360*/  RET.REL.NODEC R2 `(_ZN7cutlass13device_kernelINS_4gemm6kernel13GemmUniversalIN4cute5tupleIJiiiiEEENS1_10collective13CollectiveMmaINS1_35MainloopSm100TmaUmmaWarpSpecializedILi12ELi2ELi4ENS5_IJNS4_1CILi1EEESB_SB_EEEEENS5_IJNSA_ILi128EEESE_NSA_ILi64EEEEEENS_12float_e4m3_tENS5_IJlSB_lEEESH_SI_NS4_8TiledMMAINS4_8MMA_AtomIJNS4_10MMA_TraitsINS4_19SM100_MMA_F8F6F4_SSEJSH_SH_fSE_SE_NS4_17integral_constantINS4_4UMMA5MajorELSP_0EEESQ_NSN_INSO_7ScaleInELSR_0EEESS_EEEEEENS4_6LayoutISC_NS5_IJNSA_ILi0EEESW_SW_EEEEENS5_IJNS4_10UnderscoreESZ_SZ_EEEEENS4_13SM90_TMA_LOADENS4_14ComposedLayoutINS4_7SwizzleILi2ELi4ELi3EEENS4_18smem_ptr_flag_bitsILi8EEENSV_INS5_IJNSA_ILi8EEESF_EEENS5_IJSF_SB_EEEEEEEvNS4_8identityES12_S1C_vS1D_EENS_8epilogue10collective18CollectiveEpilogueINS1F_23Sm100TmaWarpSpecializedILi2ELi2ELi64ELb0ELb0EEEJSG_NS5_IJNSV_ISE_SB_EENSV_ISF_SB_EEEEESH_SI_SH_SI_NS1F_6fusion15FusionCallbacksIS1J_NS1N_17LinearCombinationISH_fSH_fLNS_15FloatRoundStyleE2EEESG_S1M_JEEENS4_5SM1004TMEM4LOAD26SM100_TMEM_LOAD_32dp32b64xES12_S1C_NS4_39AutoVectorizingCopyWithAssumedAlignmentILi128EEENS4_14SM90_TMA_STOREES1C_S1Y_S1Y_EEEvvEEEEvNT_6ParamsE) ;  /* 0xffffff6c02247950 */ /* 0x000fea0003c3ffff */
        .weak           $__internal_1_$__cuda_sm10x_tcgen05_guardrail_trap_phase_invalid_during_alloc
        .type           $__internal_1_$__cuda_sm10x_tcgen05_guardrail_trap_phase_invalid_during_alloc,@function
        .size           $__internal_1_$__cuda_sm10x_tcgen05_guardrail_trap_phase_invalid_during_alloc,($__internal_2_$__cuda_sm10x_tcgen05_guardrail_trap_unallocated_columns_being_dealloced - $__internal_1_$__cuda_sm10x_tcgen05_guardrail_trap_phase_invalid_during_alloc)
$__internal_1_$__cuda_sm10x_tcgen05_guardrail_trap_phase_invalid_during_alloc:
[----:B------:R-:W-:Y:S05]  /*9370*/  BPT.TRAP 0x1 ;  /* 0x000000040000795c */ /* 0x000fea0000300000 */
[----:B------:R-:W-:-:S04]  /*9380*/  MOV R3, 0x0 ;  /* 0x0000000000037802 */ /* 0x000fc80000000f00 */
[----:B------:R-:W-:Y:S05]  /*9390*/  RET.REL.NODEC R2 `(_ZN7cutlass13device_kernelINS_4gemm6kernel13GemmUniversalIN4cute5tupleIJiiiiEEENS1_10collective13CollectiveMmaINS1_35MainloopSm100TmaUmmaWarpSpecializedILi12ELi2ELi4ENS5_IJNS4_1CILi1EEESB_SB_EEEEENS5_IJNSA_ILi128EEESE_NSA_ILi64EEEEEENS_12float_e4m3_tENS5_IJlSB_lEEESH_SI_NS4_8TiledMMAINS4_8MMA_AtomIJNS4_10MMA_TraitsINS4_19SM100_MMA_F8F6F4_SSEJSH_SH_fSE_SE_NS4_17integral_constantINS4_4UMMA5MajorELSP_0EEESQ_NSN_INSO_7ScaleInELSR_0EEESS_EEEEEENS4_6LayoutISC_NS5_IJNSA_ILi0EEESW_SW_EEEEENS5_IJNS4_10UnderscoreESZ_SZ_EEEEENS4_13SM90_TMA_LOADENS4_14ComposedLayoutINS4_7SwizzleILi2ELi4ELi3EEENS4_18smem_ptr_flag_bitsILi8EEENSV_INS5_IJNSA_ILi8EEESF_EEENS5_IJSF_SB_EEEEEEEvNS4_8identityES12_S1C_vS1D_EENS_8epilogue10collective18CollectiveEpilogueINS1F_23Sm100TmaWarpSpecializedILi2ELi2ELi64ELb0ELb0EEEJSG_NS5_IJNSV_ISE_SB_EENSV_ISF_SB_EEEEESH_SI_SH_SI_NS1F_6fusion15FusionCallbacksIS1J_NS1N_17LinearCombinationISH_fSH_fLNS_15FloatRoundStyleE2EEESG_S1M_JEEENS4_5SM1004TMEM4LOAD26SM100_TMEM_LOAD_32dp32b64xES12_S1C_NS4_39AutoVectorizingCopyWithAssumedAlignmentILi128EEENS4_14SM90_TMA_STOREES1C_S1Y_S1Y_EEEvvEEEEvNT_6ParamsE) ;  /* 0xffffff6c02187950 */ /* 0x000fea0003c3ffff */
        .weak           $__internal_2_$__cuda_sm10x_tcgen05_guardrail_trap_unallocated_columns_being_dealloced
        .type           $__internal_2_$__cuda_sm10x_tcgen05_guardrail_trap_unallocated_columns_being_dealloced,@function
        .size           $__internal_2_$__cuda_sm10x_tcgen05_guardrail_trap_unallocated_columns_being_dealloced,(.L_x_168 - $__internal_2_$__cuda_sm10x_tcgen05_guardrail_trap_unallocated_columns_being_dealloced)
$__internal_2_$__cuda_sm10x_tcgen05_guardrail_trap_unallocated_columns_being_dealloced:
[----:B------:R-:W-:Y:S05]  /*93a0*/  BPT.TRAP 0x1 ;  /* 0x000000040000795c */ /* 0x000fea0000300000 */
[----:B------:R-:W-:-:S04]  /*93b0*/  HFMA2 R3, -RZ, RZ, 0, 0 ;  /* 0x00000000ff037431 */ /* 0x000fc800000001ff */
[----:B------:R-:W-:Y:S05]  /*93c0*/  RET.REL.NODEC R2 `(_ZN7cutlass13device_kernelINS_4gemm6kernel13GemmUniversalIN4cute5tupleIJiiiiEEENS1_10collective13CollectiveMmaINS1_35MainloopSm100TmaUmmaWarpSpecializedILi12ELi2ELi4ENS5_IJNS4_1CILi1EEESB_SB_EEEEENS5_IJNSA_ILi128EEESE_NSA_ILi64EEEEEENS_12float_e4m3_tENS5_IJlSB_lEEESH_SI_NS4_8TiledMMAINS4_8MMA_AtomIJNS4_10MMA_TraitsINS4_19SM100_MMA_F8F6F4_SSEJSH_SH_fSE_SE_NS4_17integral_constantINS4_4UMMA5MajorELSP_0EEESQ_NSN_INSO_7ScaleInELSR_0EEESS_EEEEEENS4_6LayoutISC_NS5_IJNSA_ILi0EEESW_SW_EEEEENS5_IJNS4_10UnderscoreESZ_SZ_EEEEENS4_13SM90_TMA_LOADENS4_14ComposedLayoutINS4_7SwizzleILi2ELi4ELi3EEENS4_18smem_ptr_flag_bitsILi8EEENSV_INS5_IJNSA_ILi8EEESF_EEENS5_IJSF_SB_EEEEEEEvNS4_8identityES12_S1C_vS1D_EENS_8epilogue10collective18CollectiveEpilogueINS1F_23Sm100TmaWarpSpecializedILi2ELi2ELi64ELb0ELb0EEEJSG_NS5_IJNSV_ISE_SB_EENSV_ISF_SB_EEEEESH_SI_SH_SI_NS1F_6fusion15FusionCallbacksIS1J_NS1N_17LinearCombinationISH_fSH_fLNS_15FloatRoundStyleE2EEESG_S1M_JEEENS4_5SM1004TMEM4LOAD26SM100_TMEM_LOAD_32dp32b64xES12_S1C_NS4_39AutoVectorizingCopyWithAssumedAlignmentILi128EEENS4_14SM90_TMA_STOREES1C_S1Y_S1Y_EEEvvEEEEvNT_6ParamsE) ;  /* 0xffffff6c020c7950 */ /* 0x000fea0003c3ffff */
.L_x_167:
[----:B------:R-:W-:-:S00]  /*93d0*/  BRA `(.L_x_167) ;  /* 0xfffffffc00fc7947 */ /* 0x000fc0000383ffff */
[----:B------:R-:W-:-:S00]  /*93e0*/  NOP ;  /* 0x0000000000007918 */ /* 0x000fc00000000000 */
        /* <DEDUP_REMOVED lines=9> */
.L_x_168:


//--------------------- .nv.global.init           --------------------------
	.section	.nv.global.init,"aw",@progbits
.nv.global.init:
	.type		$str$27,@object
	.size		$str$27,($str$28 - $str$27)
$str$27:
        /*0000*/ 	.byte	0x28, 0x61, 0x64, 0x64, 0x72, 0x65, 0x73, 0x73, 0x20, 0x26, 0x20, 0x6d, 0x61, 0x73, 0x6b, 0x29
        /*0010*/ 	.byte	0x20, 0x3d, 0x3d, 0x20, 0x30, 0x00
	.type		$str$28,@object
	.size		$str$28,($str$26 - $str$28)
$str$28:
        /*0016*/ 	.byte	0x2f, 0x74, 0x6d, 0x70, 0x2f, 0x63, 0x75, 0x74, 0x6c, 0x61, 0x73, 0x73, 0x5f, 0x73, 0x77, 0x65
        /*0026*/ 	.byte	0x65, 0x70, 0x5f, 0x73, 0x72, 0x63, 0x2f, 0x69, 0x6e, 0x63, 0x6c, 0x75, 0x64, 0x65, 0x2f, 0x63
        /*0036*/ 	.byte	0x75, 0x74, 0x65, 0x2f, 0x70, 0x6f, 0x69, 0x6e, 0x74, 0x65, 0x72, 0x5f, 0x66, 0x6c, 0x61, 0x67
        /*0046*/ 	.byte	0x67, 0x65, 0x64, 0x2e, 0x68, 0x70, 0x70, 0x00
	.type		$str$26,@object
	.size		$str$26,($str$25 - $str$26)
$str$26:
        /*004e*/ 	.byte	0x2f, 0x74, 0x6d, 0x70, 0x2f, 0x63, 0x75, 0x74, 0x6c, 0x61, 0x73, 0x73, 0x5f, 0x73, 0x77, 0x65
        /*005e*/ 	.byte	0x65, 0x70, 0x5f, 0x73, 0x72, 0x63, 0x2f, 0x69, 0x6e, 0x63, 0x6c, 0x75, 0x64, 0x65, 0x2f, 0x63
        /*006e*/ 	.byte	0x75, 0x74, 0x65, 0x2f, 0x61, 0x74, 0x6f, 0x6d, 0x2f, 0x63, 0x6f, 0x70, 0x79, 0x5f, 0x74, 0x72
        /*007e*/ 	.byte	0x61, 0x69, 0x74, 0x73, 0x5f, 0x73, 0x6d, 0x31, 0x30, 0x30, 0x2e, 0x68, 0x70, 0x70, 0x00
	.type		$str$25,@object
	.size		$str$25,(__unnamed_1 - $str$25)
$str$25:
        /*008d*/ 	.byte	0x28, 0x28, 0x75, 0x69, 0x6e, 0x74, 0x33, 0x32, 0x5f, 0x74, 0x28, 0x74, 0x68, 0x72, 0x65, 0x61
        /*009d*/ 	.byte	0x64, 0x49, 0x64, 0x78, 0x2e, 0x78, 0x29, 0x20, 0x2f, 0x20, 0x33, 0x32, 0x29, 0x20, 0x25, 0x20
        /*00ad*/ 	.byte	0x34, 0x29, 0x20, 0x3d, 0x3d, 0x20, 0x28, 0x28, 0x28, 0x74, 0x6d, 0x65, 0x6d, 0x5f, 0x61, 0x64
        /*00bd*/ 	.byte	0x64, 0x72, 0x20, 0x3e, 0x3e, 0x20, 0x31, 0x36, 0x29, 0x20, 0x2f, 0x20, 0x33, 0x32, 0x29, 0x20
        /*00cd*/ 	.byte	0x25, 0x20, 0x34, 0x29, 0x00
	.type		__unnamed_1,@object
	.size		__unnamed_1,(__unnamed_2 - __unnamed_1)
__unnamed_1:
        /*00d2*/ 	.byte	0x61, 0x75, 0x74, 0x6f, 0x20, 0x63, 0x75, 0x74, 0x65, 0x3a, 0x3a, 0x61, 0x73, 0x5f, 0x70, 0x6f
        /* <DEDUP_REMOVED lines=24> */
        /*0262*/ 	.byte	0x43, 0x3c, 0x38, 0x31, 0x39, 0x32, 0x3e, 0x3e, 0x3e, 0x3e, 0x5d, 0x00
	.type		__unnamed_2,@object
	.size		__unnamed_2,(.L_2 - __unnamed_2)
__unnamed_2:
        /* <DEDUP_REMOVED lines=42> */
        /*050e*/ 	.byte	0x3e, 0x3e, 0x3e, 0x3e, 0x5d, 0x00
.L_2:


//--------------------- .nv.shared._ZN7cutlass13device_kernelINS_4gemm6kernel13GemmUniversalIN4cute5tupleIJiiiiEEENS1_10collective13CollectiveMmaINS1_35MainloopSm100TmaUmmaWarpSpecializedILi12ELi2ELi4ENS5_IJNS4_1CILi1EEESB_SB_EEEEENS5_IJNSA_ILi128EEESE_NSA_ILi64EEEEEENS_12float_e4m3_tENS5_IJlSB_lEEESH_SI_NS4_8TiledMMAINS4_8MMA_AtomIJNS4_10MMA_TraitsINS4_19SM100_MMA_F8F6F4_SSEJSH_SH_fSE_SE_NS4_17integral_constantINS4_4UMMA5MajorELSP_0EEESQ_NSN_INSO_7ScaleInELSR_0EEESS_EEEEEENS4_6LayoutISC_NS5_IJNSA_ILi0EEESW_SW_EEEEENS5_IJNS4_10UnderscoreESZ_SZ_EEEEENS4_13SM90_TMA_LOADENS4_14ComposedLayoutINS4_7SwizzleILi2ELi4ELi3EEENS4_18smem_ptr_flag_bitsILi8EEENSV_INS5_IJNSA_ILi8EEESF_EEENS5_IJSF_SB_EEEEEEEvNS4_8identityES12_S1C_vS1D_EENS_8epilogue10collective18CollectiveEpilogueINS1F_23Sm100TmaWarpSpecializedILi2ELi2ELi64ELb0ELb0EEEJSG_NS5_IJNSV_ISE_SB_EENSV_ISF_SB_EEEEESH_SI_SH_SI_NS1F_6fusion15FusionCallbacksIS1J_NS1N_17LinearCombinationISH_fSH_fLNS_15FloatRoundStyleE2EEESG_S1M_JEEENS4_5SM1004TMEM4LOAD26SM100_TMEM_LOAD_32dp32b64xES12_S1C_NS4_39AutoVectorizingCopyWithAssumedAlignmentILi128EEENS4_14SM90_TMA_STOREES1C_S1Y_S1Y_EEEvvEEEEvNT_6ParamsE --------------------------
	.section	.nv.shared._ZN7cutlass13device_kernelINS_4gemm6kernel13GemmUniversalIN4cute5tupleIJiiiiEEENS1_10collective13CollectiveMmaINS1_35MainloopSm100TmaUmmaWarpSpecializedILi12ELi2ELi4ENS5_IJNS4_1CILi1EEESB_SB_EEEEENS5_IJNSA_ILi128EEESE_NSA_ILi64EEEEEENS_12float_e4m3_tENS5_IJlSB_lEEESH_SI_NS4_8TiledMMAINS4_8MMA_AtomIJNS4_10MMA_TraitsINS4_19SM100_MMA_F8F6F4_SSEJSH_SH_fSE_SE_NS4_17integral_constantINS4_4UMMA5MajorELSP_0EEESQ_NSN_INSO_7ScaleInELSR_0EEESS_EEEEEENS4_6LayoutISC_NS5_IJNSA_ILi0EEESW_SW_EEEEENS5_IJNS4_10UnderscoreESZ_SZ_EEEEENS4_13SM90_TMA_LOADENS4_14ComposedLayoutINS4_7SwizzleILi2ELi4ELi3EEENS4_18smem_ptr_flag_bitsILi8EEENSV_INS5_IJNSA_ILi8EEESF_EEENS5_IJSF_SB_EEEEEEEvNS4_8identityES12_S1C_vS1D_EENS_8epilogue10collective18CollectiveEpilogueINS1F_23Sm100TmaWarpSpecializedILi2ELi2ELi64ELb0ELb0EEEJSG_NS5_IJNSV_ISE_SB_EENSV_ISF_SB_EEEEESH_SI_SH_SI_NS1F_6fusion15FusionCallbacksIS1J_NS1N_17LinearCombinationISH_fSH_fLNS_15FloatRoundStyleE2EEESG_S1M_JEEENS4_5SM1004TMEM4LOAD26SM100_TMEM_LOAD_32dp32b64xES12_S1C_NS4_39AutoVectorizingCopyWithAssumedAlignmentILi128EEENS4_14SM90_TMA_STOREES1C_S1Y_S1Y_EEEvvEEEEvNT_6ParamsE,"aw",@nobits
	.sectionflags	@""
	.align	16
	.zero		1024


//--------------------- .nv.shared.reserved.0     --------------------------
	.section	.nv.shared.reserved.0,"aw",@nobits
	.weak		__nv_reservedSMEM_offset_0_alias
	.size		__nv_reservedSMEM_offset_0_alias, 0, 64
	.other		__nv_reservedSMEM_offset_0_alias,@"STO_CUDA_RESERVED_SHARED STV_DEFAULT"
__nv_reservedSMEM_offset_0_alias:
	.zero		0
.nv.shared.reserved.0:
	.zero		64
	.weak		__nv_reservedSMEM_tcgen05_partition
	.type		__nv_reservedSMEM_tcgen05_partition,@object
	.size		__nv_reservedSMEM_tcgen05_partition,(.L_0 - __nv_reservedSMEM_tcgen05_partition)
__nv_reservedSMEM_tcgen05_partition:
	.zero		32
.L_0:


//--------------------- .nv.global                --------------------------
	.section	.nv.global,"aw",@nobits
.nv.global:
	.type		_ZN40_INTERNAL_b9bbeecc_4_k_cu_c7f08daa_352324cute1_E,@object
	.size		_ZN40_INTERNAL_b9bbeecc_4_k_cu_c7f08daa_352324cute1_E,(_ZN40_INTERNAL_b9bbeecc_4_k_cu_c7f08daa_352324cuda3std3__45__cpo6cbeginE - _ZN40_INTERNAL_b9bbeecc_4_k_cu_c7f08daa_352324cute1_E)
_ZN40_INTERNAL_b9bbeecc_4_k_cu_c7f08daa_352324cute1_E:
	.zero		1
	.type		_ZN40_INTERNAL_b9bbeecc_4_k_cu_c7f08daa_352324cuda3std3__45__cpo6cbeginE,@object
	.size		_ZN40_INTERNAL_b9bbeecc_4_k_cu_c7f08daa_352324cuda3std3__45__cpo6cbeginE,(_ZN40_INTERNAL_b9bbeecc_4_k_cu_c7f08daa_352324cuda3std3__48in_placeE - _ZN40_INTERNAL_b9bbeecc_4_k_cu_c7f08daa_352324cuda3std3__45__cpo6cbeginE)
_ZN40_INTERNAL_b9bbeecc_4_k_cu_c7f08daa_352324cuda3std3__45__cpo6cbeginE:
	.zero		1
	.type		_ZN40_INTERNAL_b9bbeecc_4_k_cu_c7f08daa_352324cuda3std3__48in_placeE,@object
	.size		_ZN40_INTERNAL_b9bbeecc_4_k_cu_c7f08daa_352324cuda3std3__48in_placeE,(_ZN40_INTERNAL_b9bbeecc_4_k_cu_c7f08daa_352324cuda3std6ranges3__45__cpo9iter_moveE - _ZN40_INTERNAL_b9bbeecc_4_k_cu_c7f08daa_352324cuda3std3__48in_placeE)
_ZN40_INTERNAL_b9bbeecc_4_k_cu_c7f08daa_352324cuda3std3__48in_placeE:
	.zero		1
	.type		_ZN40_INTERNAL_b9bbeecc_4_k_cu_c7f08daa_352324cuda3std6ranges3__45__cpo9iter_moveE,@object
	.size		_ZN40_INTERNAL_b9bbeecc_4_k_cu_c7f08daa_352324cuda3std6ranges3__45__cpo9iter_moveE,(_ZN40_INTERNAL_b9bbeecc_4_k_cu_c7f08daa_352324cuda3std3__45__cpo5beginE - _ZN40_INTERNAL_b9bbeecc_4_k_cu_c7f08daa_352324cuda3std6ranges3__45__cpo9iter_moveE)
_ZN40_INTERNAL_b9bbeecc_4_k_cu_c7f08daa_352324cuda3std6ranges3__45__cpo9iter_moveE:
	.zero		1
	.type		_ZN40_INTERNAL_b9bbeecc_4_k_cu_c7f08daa_352324cuda3std3__45__cpo5beginE,@object
	.size		_ZN40_INTERNAL_b9bbeecc_4_k_cu_c7f08daa_352324cuda3std3__45__cpo5beginE,(_ZN40_INTERNAL_b9bbeecc_4_k_cu_c7f08daa_352324cuda3std3__442_GLOBAL__N__b9bbeecc_4_k_cu_c7f08daa_352326ignoreE - _ZN40_INTERNAL_b9bbeecc_4_k_cu_c7f08daa_352324cuda3std3__45__cpo5beginE)
_ZN40_INTERNAL_b9bbeecc_4_k_cu_c7f08daa_352324cuda3std3__45__cpo5beginE:
	.zero		1
	.type		_ZN40_INTERNAL_b9bbeecc_4_k_cu_c7f08daa_352324cuda3std3__442_GLOBAL__N__b9bbeecc_4_k_cu_c7f08daa_352326ignoreE,@object
	.size		_ZN40_INTERNAL_b9bbeecc_4_k_cu_c7f08daa_352324cuda3std3__442_GLOBAL__N__b9bbeecc_4_k_cu_c7f08daa_352326ignoreE,(_ZN40_INTERNAL_b9bbeecc_4_k_cu_c7f08daa_352324cute7productE - _ZN40_INTERNAL_b9bbeecc_4_k_cu_c7f08daa_352324cuda3std3__442_GLOBAL__N__b9bbeecc_4_k_cu_c7f08daa_352326ignoreE)
_ZN40_INTERNAL_b9bbeecc_4_k_cu_c7f08daa_352324cuda3std3__442_GLOBAL__N__b9bbeecc_4_k_cu_c7f08daa_352326ignoreE:
	.zero		1
	.type		_ZN40_INTERNAL_b9bbeecc_4_k_cu_c7f08daa_352324cute7productE,@object
	.size		_ZN40_INTERNAL_b9bbeecc_4_k_cu_c7f08daa_352324cute7productE,(_ZN40_INTERNAL_b9bbeecc_4_k_cu_c7f08daa_352324cuda3std3__45__cpo3endE - _ZN40_INTERNAL_b9bbeecc_4_k_cu_c7f08daa_352324cute7productE)
_ZN40_INTERNAL_b9bbeecc_4_k_cu_c7f08daa_352324cute7productE:
	.zero		1
	.type		_ZN40_INTERNAL_b9bbeecc_4_k_cu_c7f08daa_352324cuda3std3__45__cpo3endE,@object
	.size		_ZN40_INTERNAL_b9bbeecc_4_k_cu_c7f08daa_352324cuda3std3__45__cpo3endE,(_ZN40_INTERNAL_b9bbeecc_4_k_cu_c7f08daa_352324cuda3std3__419piecewise_constructE - _ZN40_INTERNAL_b9bbeecc_4_k_cu_c7f08daa_352324cuda3std3__45__cpo3endE)
_ZN40_INTERNAL_b9bbeecc_4_k_cu_c7f08daa_352324cuda3std3__45__cpo3endE:
	.zero		1
	.type		_ZN40_INTERNAL_b9bbeecc_4_k_cu_c7f08daa_352324cuda3std3__419piecewise_constructE,@object
	.size		_ZN40_INTERNAL_b9bbeecc_4_k_cu_c7f08daa_352324cuda3std3__419piecewise_constructE,(_ZN40_INTERNAL_b9bbeecc_4_k_cu_c7f08daa_352324cuda3std3__45__cpo4cendE - _ZN40_INTERNAL_b9bbeecc_4_k_cu_c7f08daa_352324cuda3std3__419piecewise_constructE)
_ZN40_INTERNAL_b9bbeecc_4_k_cu_c7f08daa_352324cuda3std3__419piecewise_constructE:
	.zero		1
	.type		_ZN40_INTERNAL_b9bbeecc_4_k_cu_c7f08daa_352324cuda3std3__45__cpo4cendE,@object
	.size		_ZN40_INTERNAL_b9bbeecc_4_k_cu_c7f08daa_352324cuda3std3__45__cpo4cendE,(_ZN40_INTERNAL_b9bbeecc_4_k_cu_c7f08daa_352324cuda3std6ranges3__45__cpo4swapE - _ZN40_INTERNAL_b9bbeecc_4_k_cu_c7f08daa_352324cuda3std3__45__cpo4cendE)
_ZN40_INTERNAL_b9bbeecc_4_k_cu_c7f08daa_352324cuda3std3__45__cpo4cendE:
	.zero		1
	.type		_ZN40_INTERNAL_b9bbeecc_4_k_cu_c7f08daa_352324cuda3std6ranges3__45__cpo4swapE,@object
	.size		_ZN40_INTERNAL_b9bbeecc_4_k_cu_c7f08daa_352324cuda3std6ranges3__45__cpo4swapE,(.L_10 - _ZN40_INTERNAL_b9bbeecc_4_k_cu_c7f08daa_352324cuda3std6ranges3__45__cpo4swapE)
_ZN40_INTERNAL_b9bbeecc_4_k_cu_c7f08daa_352324cuda3std6ranges3__45__cpo4swapE:
	.zero		1
.L_10:


//--------------------- .nv.constant0._ZN7cutlass13device_kernelINS_4gemm6kernel13GemmUniversalIN4cute5tupleIJiiiiEEENS1_10collective13CollectiveMmaINS1_35MainloopSm100TmaUmmaWarpSpecializedILi12ELi2ELi4ENS5_IJNS4_1CILi1EEESB_SB_EEEEENS5_IJNSA_ILi128EEESE_NSA_ILi64EEEEEENS_12float_e4m3_tENS5_IJlSB_lEEESH_SI_NS4_8TiledMMAINS4_8MMA_AtomIJNS4_10MMA_TraitsINS4_19SM100_MMA_F8F6F4_SSEJSH_SH_fSE_SE_NS4_17integral_constantINS4_4UMMA5MajorELSP_0EEESQ_NSN_INSO_7ScaleInELSR_0EEESS_EEEEEENS4_6LayoutISC_NS5_IJNSA_ILi0EEESW_SW_EEEEENS5_IJNS4_10UnderscoreESZ_SZ_EEEEENS4_13SM90_TMA_LOADENS4_14ComposedLayoutINS4_7SwizzleILi2ELi4ELi3EEENS4_18smem_ptr_flag_bitsILi8EEENSV_INS5_IJNSA_ILi8EEESF_EEENS5_IJSF_SB_EEEEEEEvNS4_8identityES12_S1C_vS1D_EENS_8epilogue10collective18CollectiveEpilogueINS1F_23Sm100TmaWarpSpecializedILi2ELi2ELi64ELb0ELb0EEEJSG_NS5_IJNSV_ISE_SB_EENSV_ISF_SB_EEEEESH_SI_SH_SI_NS1F_6fusion15FusionCallbacksIS1J_NS1N_17LinearCombinationISH_fSH_fLNS_15FloatRoundStyleE2EEESG_S1M_JEEENS4_5SM1004TMEM4LOAD26SM100_TMEM_LOAD_32dp32b64xES12_S1C_NS4_39AutoVectorizingCopyWithAssumedAlignmentILi128EEENS4_14SM90_TMA_STOREES1C_S1Y_S1Y_EEEvvEEEEvNT_6ParamsE --------------------------
	.section	.nv.constant0._ZN7cutlass13device_kernelINS_4gemm6kernel13GemmUniversalIN4cute5tupleIJiiiiEEENS1_10collective13CollectiveMmaINS1_35MainloopSm100TmaUmmaWarpSpecializedILi12ELi2ELi4ENS5_IJNS4_1CILi1EEESB_SB_EEEEENS5_IJNSA_ILi128EEESE_NSA_ILi64EEEEEENS_12float_e4m3_tENS5_IJlSB_lEEESH_SI_NS4_8TiledMMAINS4_8MMA_AtomIJNS4_10MMA_TraitsINS4_19SM100_MMA_F8F6F4_SSEJSH_SH_fSE_SE_NS4_17integral_constantINS4_4UMMA5MajorELSP_0EEESQ_NSN_INSO_7ScaleInELSR_0EEESS_EEEEEENS4_6LayoutISC_NS5_IJNSA_ILi0EEESW_SW_EEEEENS5_IJNS4_10UnderscoreESZ_SZ_EEEEENS4_13SM90_TMA_LOADENS4_14ComposedLayoutINS4_7SwizzleILi2ELi4ELi3EEENS4_18smem_ptr_flag_bitsILi8EEENSV_INS5_IJNSA_ILi8EEESF_EEENS5_IJSF_SB_EEEEEEEvNS4_8identityES12_S1C_vS1D_EENS_8epilogue10collective18CollectiveEpilogueINS1F_23Sm100TmaWarpSpecializedILi2ELi2ELi64ELb0ELb0EEEJSG_NS5_IJNSV_ISE_SB_EENSV_ISF_SB_EEEEESH_SI_SH_SI_NS1F_6fusion15FusionCallbacksIS1J_NS1N_17LinearCombinationISH_fSH_fLNS_15FloatRoundStyleE2EEESG_S1M_JEEENS4_5SM1004TMEM4LOAD26SM100_TMEM_LOAD_32dp32b64xES12_S1C_NS4_39AutoVectorizingCopyWithAssumedAlignmentILi128EEENS4_14SM90_TMA_STOREES1C_S1Y_S1Y_EEEvvEEEEvNT_6ParamsE,"a",@progbits
	.sectionflags	@""
	.align	4
.nv.constant0._ZN7cutlass13device_kernelINS_4gemm6kernel13GemmUniversalIN4cute5tupleIJiiiiEEENS1_10collective13CollectiveMmaINS1_35MainloopSm100TmaUmmaWarpSpecializedILi12ELi2ELi4ENS5_IJNS4_1CILi1EEESB_SB_EEEEENS5_IJNSA_ILi128EEESE_NSA_ILi64EEEEEENS_12float_e4m3_tENS5_IJlSB_lEEESH_SI_NS4_8TiledMMAINS4_8MMA_AtomIJNS4_10MMA_TraitsINS4_19SM100_MMA_F8F6F4_SSEJSH_SH_fSE_SE_NS4_17integral_constantINS4_4UMMA5MajorELSP_0EEESQ_NSN_INSO_7ScaleInELSR_0EEESS_EEEEEENS4_6LayoutISC_NS5_IJNSA_ILi0EEESW_SW_EEEEENS5_IJNS4_10UnderscoreESZ_SZ_EEEEENS4_13SM90_TMA_LOADENS4_14ComposedLayoutINS4_7SwizzleILi2ELi4ELi3EEENS4_18smem_ptr_flag_bitsILi8EEENSV_INS5_IJNSA_ILi8EEESF_EEENS5_IJSF_SB_EEEEEEEvNS4_8identityES12_S1C_vS1D_EENS_8epilogue10collective18CollectiveEpilogueINS1F_23Sm100TmaWarpSpecializedILi2ELi2ELi64ELb0ELb0EEEJSG_NS5_IJNSV_ISE_SB_EENSV_ISF_SB_EEEEESH_SI_SH_SI_NS1F_6fusion15FusionCallbacksIS1J_NS1N_17LinearCombinationISH_fSH_fLNS_15FloatRoundStyleE2EEESG_S1M_JEEENS4_5SM1004TMEM4LOAD26SM100_TMEM_LOAD_32dp32b64xES12_S1C_NS4_39AutoVectorizingCopyWithAssumedAlignmentILi128EEENS4_14SM90_TMA_STOREES1C_S1Y_S1Y_EEEvvEEEEvNT_6ParamsE:
	.zero		2944


//--------------------- SYMBOLS --------------------------

	.type		.nv.reservedSmem.offset0,@object
	.size		.nv.reservedSmem.offset0,0x4
	.type		.nv.reservedSmem.cap,@object
	.size		.nv.reservedSmem.cap,0x4
	.type		__assertfail,@function
